def gluon_wgmma(
    a_ptr,
    b_ptr,
    c_ptr,
    M,
    N,
    K,
    stride_am,
    stride_bk,
    stride_cm,
    BLOCK_M: gl.constexpr,
    BLOCK_N: gl.constexpr,
    BLOCK_K: gl.constexpr,
    DTYPE: gl.constexpr,
    A_LAYOUT: gl.constexpr,
    B_LAYOUT: gl.constexpr,
    C_LAYOUT: gl.constexpr,
    B_SHAPE: gl.constexpr,
    TRANS_B: gl.constexpr,
    NUM_BUFFERS: gl.constexpr,
    NUM_WARPS: gl.constexpr,
):
    a_desc = tma.make_tensor_descriptor(
        a_ptr, [M, K], [stride_am, 1], [BLOCK_M, BLOCK_K], A_LAYOUT
    )
    b_desc = tma.make_tensor_descriptor(
        b_ptr,
        [N, K] if TRANS_B else [K, N],
        [stride_bk, 1],
        B_SHAPE,
        B_LAYOUT,
    )
    c_desc = tma.make_tensor_descriptor(
        c_ptr, [M, N], [stride_cm, 1], [BLOCK_M, BLOCK_N], C_LAYOUT
    )

    a_bufs = gl.allocate_shared_memory(
        DTYPE, [NUM_BUFFERS, BLOCK_M, BLOCK_K], A_LAYOUT
    )
    b_bufs = gl.allocate_shared_memory(DTYPE, [NUM_BUFFERS] + B_SHAPE, B_LAYOUT)

    pid_m = gl.program_id(0)
    pid_n = gl.program_id(1)
    off_m = pid_m * BLOCK_M
    off_n = pid_n * BLOCK_N

    mma_layout: gl.constexpr = pick_wgmma_layout(DTYPE, BLOCK_M, BLOCK_N, NUM_WARPS)
    acc = warpgroup_mma_init(
        gl.zeros((BLOCK_M, BLOCK_N), dtype=gl.float32, layout=mma_layout)
    )

    bars = gl.allocate_shared_memory(
        gl.int64, [NUM_BUFFERS, 1], mbarrier.MBarrierLayout()
    )
    for i in gl.static_range(NUM_BUFFERS):
        mbarrier.init(bars.index(i), count=1)
    idx = 0
    phase = 0

    for k in range(0, K, BLOCK_K):
        a = a_bufs.index(idx)
        b = b_bufs.index(idx)
        bar = bars.index(idx)
        mbarrier.expect(bar, a_desc.block_type.nbytes + b_desc.block_type.nbytes)
        tma.async_copy_global_to_shared(a_desc, [off_m, k], bar, a)
        tma.async_copy_global_to_shared(
            b_desc, [off_n, k] if TRANS_B else [k, off_n], bar, b
        )
        mbarrier.wait(bar, phase=phase)

        if TRANS_B:
            b = b.permute((1, 0))
        acc = warpgroup_mma_wait(num_outstanding=0, deps=(acc,))
        acc = warpgroup_mma(a, b, acc, is_async=True)

        idx += 1
        if idx == NUM_BUFFERS:
            idx = 0
            phase ^= 1

    acc = warpgroup_mma_wait(num_outstanding=0, deps=(acc,))
    for i in gl.static_range(NUM_BUFFERS):
        mbarrier.invalidate(bars.index(i))

    c_smem = gl.allocate_shared_memory(DTYPE, [BLOCK_M, BLOCK_N], C_LAYOUT)
    c_smem.store(acc.to(DTYPE))
    fence_async_shared()
    tma.async_copy_shared_to_global(c_desc, [off_m, off_n], c_smem)
    tma.store_wait(pendings=0)

# config = {"BLOCK_K": 64, "BLOCK_M": 128, "BLOCK_N": 128, "arch": "sm_90", "dtype": "fp8e4m3", "num_buffers": 3, "num_warps": 4, "trans_b": 1}
# arch = sm_90


// ===== COMPILED SASS (sm_90a) =====

	.target	sm_90a

	.elftype	@"ET_EXEC"


//--------------------- .note.nv.tkinfo           --------------------------
	.section	.note.nv.tkinfo,"",@"SHT_NOTE"
	.sectionflags	@"SHF_NOTE_NV_TKINFO"
	.tkinfo
        /*0018*/ 	.word	0x00000002
        /*0030*/ 	.string	""
        /*0030*/ 	.string	"ptxas"
        /*0030*/ 	.string	"Cuda compilation tools, release 13.0, V13.0.88"
        /*0030*/ 	.string	"Build cuda_13.0.r13.0/compiler.36424714_0"
        /*0030*/ 	.string	"-v  -suppress-debug-info  -lineinfo  -arch sm_90a "



//--------------------- .note.nv.cuinfo           --------------------------
	.section	.note.nv.cuinfo,"",@"SHT_NOTE"
	.sectionflags	@"SHF_NOTE_NV_CUINFO"
        /*0018*/ 	.short	0x0002
        /*001a*/ 	.short	0x005a
        /*001c*/ 	.short	0x0082
	.zero		2


//--------------------- .nv.info                  --------------------------
	.section	.nv.info,"",@"SHT_CUDA_INFO"
	.align	4


	//----- nvinfo : EIATTR_REGCOUNT
	.align		4
        /*0000*/ 	.byte	0x04, 0x2f
        /*0002*/ 	.short	(.L_1 - .L_0)
	.align		4
.L_0:
        /*0004*/ 	.word	index@(gluon_wgmma)
        /*0008*/ 	.word	0x0000009a


	//----- nvinfo : EIATTR_FRAME_SIZE
	.align		4
.L_1:
        /*000c*/ 	.byte	0x04, 0x11
        /*000e*/ 	.short	(.L_3 - .L_2)
	.align		4
.L_2:
        /*0010*/ 	.word	index@(gluon_wgmma)
        /*0014*/ 	.word	0x00000000


	//----- nvinfo : EIATTR_MIN_STACK_SIZE
	.align		4
.L_3:
        /*0018*/ 	.byte	0x04, 0x12
        /*001a*/ 	.short	(.L_5 - .L_4)
	.align		4
.L_4:
        /*001c*/ 	.word	index@(gluon_wgmma)
        /*0020*/ 	.word	0x00000000
.L_5:


//--------------------- .nv.compat                --------------------------
	.section	.nv.compat,"",@"SHT_CUDA_COMPAT_INFO"
	.align	4
        /*0000*/ 	.byte	0x02, 0x09, 0x01, 0x00, 0x02, 0x02, 0x04, 0x00, 0x02, 0x05, 0x05, 0x00, 0x03, 0x07, 0x01, 0x01
        /*0010*/ 	.byte	0x02, 0x03, 0x03, 0x00, 0x02, 0x06, 0x01, 0x00, 0x04, 0x0b, 0x08, 0x00, 0x00, 0x00, 0x00, 0x00
        /*0020*/ 	.byte	0x00, 0x00, 0x00, 0x00


//--------------------- .nv.info.gluon_wgmma      --------------------------
	.section	.nv.info.gluon_wgmma,"",@"SHT_CUDA_INFO"
	.sectionflags	@""
	.align	4


	//----- nvinfo : EIATTR_CUDA_API_VERSION
	.align		4
        /*0000*/ 	.byte	0x04, 0x37
        /*0002*/ 	.short	(.L_7 - .L_6)
.L_6:
        /*0004*/ 	.word	0x00000082


	//----- nvinfo : EIATTR_KPARAM_INFO
	.align		4
.L_7:
        /*0008*/ 	.byte	0x04, 0x17
        /*000a*/ 	.short	(.L_9 - .L_8)
.L_8:
        /*000c*/ 	.word	0x00000000
        /*0010*/ 	.short	0x000a
        /*0012*/ 	.short	0x0048
        /*0014*/ 	.byte	0x00, 0xf4, 0x21, 0x00


	//----- nvinfo : EIATTR_KPARAM_INFO
	.align		4
.L_9:
        /*0018*/ 	.byte	0x04, 0x17
        /*001a*/ 	.short	(.L_11 - .L_10)
.L_10:
        /*001c*/ 	.word	0x00000000
        /*0020*/ 	.short	0x0009
        /*0022*/ 	.short	0x0040
        /*0024*/ 	.byte	0x00, 0xf4, 0x21, 0x00


	//----- nvinfo : EIATTR_KPARAM_INFO
	.align		4
.L_11:
        /*0028*/ 	.byte	0x04, 0x17
        /*002a*/ 	.short	(.L_13 - .L_12)
.L_12:
        /*002c*/ 	.word	0x00000000
        /*0030*/ 	.short	0x0008
        /*0032*/ 	.short	0x0038
        /*0034*/ 	.byte	0x00, 0xf0, 0x21, 0x00


	//----- nvinfo : EIATTR_KPARAM_INFO
	.align		4
.L_13:
        /*0038*/ 	.byte	0x04, 0x17
        /*003a*/ 	.short	(.L_15 - .L_14)
.L_14:
        /*003c*/ 	.word	0x00000000
        /*0040*/ 	.short	0x0007
        /*0042*/ 	.short	0x0030
        /*0044*/ 	.byte	0x00, 0xf0, 0x21, 0x00


	//----- nvinfo : EIATTR_KPARAM_INFO
	.align		4
.L_15:
        /*0048*/ 	.byte	0x04, 0x17
        /*004a*/ 	.short	(.L_17 - .L_16)
.L_16:
        /*004c*/ 	.word	0x00000000
        /*0050*/ 	.short	0x0006
        /*0052*/ 	.short	0x0028
        /*0054*/ 	.byte	0x00, 0xf0, 0x21, 0x00


	//----- nvinfo : EIATTR_KPARAM_INFO
	.align		4
.L_17:
        /*0058*/ 	.byte	0x04, 0x17
        /*005a*/ 	.short	(.L_19 - .L_18)
.L_18:
        /*005c*/ 	.word	0x00000000
        /*0060*/ 	.short	0x0005
        /*0062*/ 	.short	0x0020
        /*0064*/ 	.byte	0x00, 0xf0, 0x11, 0x00


	//----- nvinfo : EIATTR_KPARAM_INFO
	.align		4
.L_19:
        /*0068*/ 	.byte	0x04, 0x17
        /*006a*/ 	.short	(.L_21 - .L_20)
.L_20:
        /*006c*/ 	.word	0x00000000
        /*0070*/ 	.short	0x0004
        /*0072*/ 	.short	0x001c
        /*0074*/ 	.byte	0x00, 0xf0, 0x11, 0x00


	//----- nvinfo : EIATTR_KPARAM_INFO
	.align		4
.L_21:
        /*0078*/ 	.byte	0x04, 0x17
        /*007a*/ 	.short	(.L_23 - .L_22)
.L_22:
        /*007c*/ 	.word	0x00000000
        /*0080*/ 	.short	0x0003
        /*0082*/ 	.short	0x0018
        /*0084*/ 	.byte	0x00, 0xf0, 0x11, 0x00


	//----- nvinfo : EIATTR_KPARAM_INFO
	.align		4
.L_23:
        /*0088*/ 	.byte	0x04, 0x17
        /*008a*/ 	.short	(.L_25 - .L_24)
.L_24:
        /*008c*/ 	.word	0x00000000
        /*0090*/ 	.short	0x0002
        /*0092*/ 	.short	0x0010
        /*0094*/ 	.byte	0x00, 0xf4, 0x21, 0x00


	//----- nvinfo : EIATTR_KPARAM_INFO
	.align		4
.L_25:
        /*0098*/ 	.byte	0x04, 0x17
        /*009a*/ 	.short	(.L_27 - .L_26)
.L_26:
        /*009c*/ 	.word	0x00000000
        /*00a0*/ 	.short	0x0001
        /*00a2*/ 	.short	0x0008
        /*00a4*/ 	.byte	0x00, 0xf4, 0x21, 0x00


	//----- nvinfo : EIATTR_KPARAM_INFO
	.align		4
.L_27:
        /*00a8*/ 	.byte	0x04, 0x17
        /*00aa*/ 	.short	(.L_29 - .L_28)
.L_28:
        /*00ac*/ 	.word	0x00000000
        /*00b0*/ 	.short	0x0000
        /*00b2*/ 	.short	0x0000
        /*00b4*/ 	.byte	0x00, 0xf4, 0x21, 0x00


	//----- nvinfo : EIATTR_SPARSE_MMA_MASK
	.align		4
.L_29:
        /*00b8*/ 	.byte	0x03, 0x50
        /*00ba*/ 	.short	0x0000


	//----- nvinfo : EIATTR_MAXREG_COUNT
	.align		4
        /*00bc*/ 	.byte	0x03, 0x1b
        /*00be*/ 	.short	0x00ff


	//----- nvinfo : EIATTR_NUM_BARRIERS
	.align		4
        /*00c0*/ 	.byte	0x02, 0x4c
        /*00c2*/ 	.byte	0x01
	.zero		1


	//----- nvinfo : EIATTR_MERCURY_ISA_VERSION
	.align		4
        /*00c4*/ 	.byte	0x03, 0x5f
        /*00c6*/ 	.short	0x0101


	//----- nvinfo : EIATTR_INT_WARP_WIDE_INSTR_OFFSETS
	.align		4
        /*00c8*/ 	.byte	0x04, 0x31
        /*00ca*/ 	.short	(.L_31 - .L_30)


	//   ....[0]....
.L_30:
        /*00cc*/ 	.word	0x00001590


	//   ....[1]....
        /*00d0*/ 	.word	0x000015b0


	//   ....[2]....
        /*00d4*/ 	.word	0x000015c0


	//   ....[3]....
        /*00d8*/ 	.word	0x000016a0


	//   ....[4]....
        /*00dc*/ 	.word	0x00001c80


	//   ....[5]....
        /*00e0*/ 	.word	0x00001c90


	//   ....[6]....
        /*00e4*/ 	.word	0x00001d10


	//   ....[7]....
        /*00e8*/ 	.word	0x00001d20


	//   ....[8]....
        /*00ec*/ 	.word	0x00002210


	//   ....[9]....
        /*00f0*/ 	.word	0x00002230


	//----- nvinfo : EIATTR_COOP_GROUP_MASK_REGIDS
	.align		4
.L_31:
        /*00f4*/ 	.byte	0x04, 0x29
        /*00f6*/ 	.short	(.L_33 - .L_32)


	//   ....[0]....
.L_32:
        /*00f8*/ 	.word	0xffffffff


	//   ....[1]....
        /*00fc*/ 	.word	0xffffffff


	//   ....[2]....
        /*0100*/ 	.word	0xffffffff


	//----- nvinfo : EIATTR_COOP_GROUP_INSTR_OFFSETS
	.align		4
.L_33:
        /*0104*/ 	.byte	0x04, 0x28
        /*0106*/ 	.short	(.L_35 - .L_34)


	//   ....[0]....
.L_34:
        /*0108*/ 	.word	0x00000140


	//   ....[1]....
        /*010c*/ 	.word	0x000006f0


	//   ....[2]....
        /*0110*/ 	.word	0x00000cc0


	//----- nvinfo : EIATTR_MBARRIER_INSTR_OFFSETS
	.align		4
.L_35:
        /*0114*/ 	.byte	0x04, 0x39
        /*0116*/ 	.short	(.L_37 - .L_36)


	//   ....[0]....
.L_36:
        /*0118*/ 	.word	0x00001710
        /*011c*/ 	.word	0x000000ff
        /*0120*/ 	.word	0x0000c000
        /*0124*/ 	.short	0x0100
        /*0126*/ 	.byte	0x14
	.zero		1


	//   ....[1]....
        /*0128*/ 	.word	0x00001730
        /*012c*/ 	.word	0x000000ff
        /*0130*/ 	.word	0x0000c008
        /*0134*/ 	.short	0x0100
        /*0136*/ 	.byte	0x14
	.zero		1


	//   ....[2]....
        /*0138*/ 	.word	0x00001750
        /*013c*/ 	.word	0x000000ff
        /*0140*/ 	.word	0x0000c010
        /*0144*/ 	.short	0x0100
        /*0146*/ 	.byte	0x14
	.zero		1


	//   ....[3]....
        /*0148*/ 	.word	0x00001de0
        /*014c*/ 	.word	0x000000ff
        /*0150*/ 	.word	0x0000c000
        /*0154*/ 	.short	0x010a
        /*0156*/ 	.byte	0x16
	.zero		1


	//   ....[4]....
        /*0158*/ 	.word	0x000020e0
        /*015c*/ 	.word	0x000000ff
        /*0160*/ 	.word	0x0000c000
        /*0164*/ 	.short	0x0108
        /*0166*/ 	.byte	0x14
	.zero		1


	//   ....[5]....
        /*0168*/ 	.word	0x000021c0
        /*016c*/ 	.word	0x000000ff
        /*0170*/ 	.word	0x0000c008
        /*0174*/ 	.short	0x0108
        /*0176*/ 	.byte	0x14
	.zero		1


	//   ....[6]....
        /*0178*/ 	.word	0x000022e0
        /*017c*/ 	.word	0x000000ff
        /*0180*/ 	.word	0x0000c010
        /*0184*/ 	.short	0x0108
        /*0186*/ 	.byte	0x14
	.zero		1


	//   ....[7]....
        /*0188*/ 	.word	0x000029f0
        /*018c*/ 	.word	0x000000ff
        /*0190*/ 	.word	0x0000c000
        /*0194*/ 	.short	0x010a
        /*0196*/ 	.byte	0x16
	.zero		1


	//----- nvinfo : EIATTR_NUM_MBARRIERS
	.align		4
.L_37:
        /*0198*/ 	.byte	0x03, 0x38
        /*019a*/ 	.short	0x0003


	//----- nvinfo : EIATTR_EXIT_INSTR_OFFSETS
	.align		4
        /*019c*/ 	.byte	0x04, 0x1c
        /*019e*/ 	.short	(.L_39 - .L_38)


	//   ....[0]....
.L_38:
        /*01a0*/ 	.word	0x000029e0


	//----- nvinfo : EIATTR_REQNTID
	.align		4
.L_39:
        /*01a4*/ 	.byte	0x04, 0x10
        /*01a6*/ 	.short	(.L_41 - .L_40)
.L_40:
        /*01a8*/ 	.word	0x00000080
        /*01ac*/ 	.word	0x00000001
        /*01b0*/ 	.word	0x00000001


	//----- nvinfo : EIATTR_CRS_STACK_SIZE
	.align		4
.L_41:
        /*01b4*/ 	.byte	0x04, 0x1e
        /*01b6*/ 	.short	(.L_43 - .L_42)
.L_42:
        /*01b8*/ 	.word	0x00000000


	//----- nvinfo : EIATTR_CBANK_PARAM_SIZE
	.align		4
.L_43:
        /*01bc*/ 	.byte	0x03, 0x19
        /*01be*/ 	.short	0x0050


	//----- nvinfo : EIATTR_PARAM_CBANK
	.align		4
        /*01c0*/ 	.byte	0x04, 0x0a
        /*01c2*/ 	.short	(.L_45 - .L_44)
	.align		4
.L_44:
        /*01c4*/ 	.word	index@(.nv.constant0.gluon_wgmma)
        /*01c8*/ 	.short	0x0210
        /*01ca*/ 	.short	0x0050


	//----- nvinfo : EIATTR_SW_WAR
	.align		4
.L_45:
        /*01cc*/ 	.byte	0x04, 0x36
        /*01ce*/ 	.short	(.L_47 - .L_46)
.L_46:
        /*01d0*/ 	.word	0x00000008
.L_47:


//--------------------- .nv.callgraph             --------------------------
	.section	.nv.callgraph,"",@"SHT_CUDA_CALLGRAPH"
	.align	4
	.sectionentsize	8
	.align		4
        /*0000*/ 	.word	0x00000000
	.align		4
        /*0004*/ 	.word	0xffffffff
	.align		4
        /*0008*/ 	.word	0x00000000
	.align		4
        /*000c*/ 	.word	0xfffffffe
	.align		4
        /*0010*/ 	.word	0x00000000
	.align		4
        /*0014*/ 	.word	0xfffffffd
	.align		4
        /*0018*/ 	.word	0x00000000
	.align		4
        /*001c*/ 	.word	0xfffffffc


//--------------------- .text.gluon_wgmma         --------------------------
	.section	.text.gluon_wgmma,"ax",@progbits
	.align	128
        .global         gluon_wgmma
        .type           gluon_wgmma,@function
        .size           gluon_wgmma,(.L_x_53 - gluon_wgmma)
        .other          gluon_wgmma,@"STO_CUDA_ENTRY STV_DEFAULT"
gluon_wgmma:
.text.gluon_wgmma:
[----:B------:R-:W-:Y:S01]  /*0000*/  LDC R1, c[0x0][0x28] ;  /* 0x00000a00ff017b82 */ /* 0x000fe20000000800 */
[----:B------:R-:W1:Y:S07]  /*0010*/  S2R R0, SR_TID.X ;  /* 0x0000000000007919 */ /* 0x000e6e0000002100 */
[----:B------:R-:W2:Y:S01]  /*0020*/  S2UR UR4, SR_CgaCtaId ;  /* 0x00000000000479c3 */ /* 0x000ea20000008800 */
[----:B------:R-:W-:Y:S01]  /*0030*/  UMOV UR20, 0x400 ;  /* 0x0000040000147882 */ /* 0x000fe20000000000 */
[----:B------:R-:W-:Y:S01]  /*0040*/  ULDC UR6, c[0x0][0xc] ;  /* 0x0000030000067ab9 */ /* 0x000fe20000000800 */
[----:B------:R-:W-:Y:S01]  /*0050*/  ULDC.64 UR32, c[0x0][0x250] ;  /* 0x0000940000207ab9 */ /* 0x000fe20000000a00 */
[----:B------:R-:W-:Y:S04]  /*0060*/  BSSY B0, `(.L_x_0) ;  /* 0x000001e000007945 */ /* 0x000fe80003800000 */
[----:B------:R-:W3:Y:S08]  /*0070*/  LDC R12, c[0x0][0x230] ;  /* 0x00008c00ff0c7b82 */ /* 0x000ef00000000800 */
[----:B------:R-:W-:Y:S08]  /*0080*/  S2UR UR34, SR_CTAID.Y ;  /* 0x00000000002279c3 */ /* 0x000ff00000002600 */
[----:B------:R-:W4:Y:S01]  /*0090*/  S2UR UR5, SR_CTAID.Z ;  /* 0x00000000000579c3 */ /* 0x000f220000002700 */
[----:B--2---:R-:W-:-:S03]  /*00a0*/  ULEA UR20, UR4, UR20, 0x18 ;  /* 0x0000001404147291 */ /* 0x004fc6000f8ec03f */
[----:B------:R-:W-:Y:S01]  /*00b0*/  ULDC UR4, c[0x0][0x10] ;  /* 0x0000040000047ab9 */ /* 0x000fe20000000800 */
[----:B-1----:R-:W-:-:S03]  /*00c0*/  LOP3.LUT R7, R0, 0x7f, RZ, 0xc0, !PT ;  /* 0x0000007f00077812 */ /* 0x002fc600078ec0ff */
[----:B------:R-:W1:Y:S01]  /*00d0*/  S2UR UR29, SR_CTAID.X ;  /* 0x00000000001d79c3 */ /* 0x000e620000002500 */
[----:B---3--:R-:W-:Y:S01]  /*00e0*/  VIADD R5, R12, 0xffffffff ;  /* 0xffffffff0c057836 */ /* 0x008fe20000000000 */
[C---:B------:R-:W-:Y:S02]  /*00f0*/  ISETP.GE.U32.AND P0, PT, R7.reuse, 0x20, PT ;  /* 0x000000200700780c */ /* 0x040fe40003f06070 */
[C---:B------:R-:W-:Y:S02]  /*0100*/  ISETP.NE.U32.AND P2, PT, R7.reuse, RZ, PT ;  /* 0x000000ff0700720c */ /* 0x040fe40003f45070 */
[----:B------:R-:W-:Y:S02]  /*0110*/  LEA R4, R7, UR20, 0x2 ;  /* 0x0000001407047c11 */ /* 0x000fe4000f8e10ff */
[----:B------:R-:W2:Y:S07]  /*0120*/  LDC R6, c[0x0][0x228] ;  /* 0x00008a00ff067b82 */ /* 0x000eae0000000800 */
[----:B------:R3:W-:Y:S01]  /*0130*/  @!P0 STS [R4], RZ ;  /* 0x000000ff04008388 */ /* 0x0007e20000000800 */
[----:B------:R-:W-:-:S03]  /*0140*/  NOP ;  /* 0x0000000000007918 */ /* 0x000fc60000000000 */
[----:B------:R3:W-:Y:S01]  /*0150*/  @!P2 STS [UR20+0x20], R5 ;  /* 0x00002005ff00a988 */ /* 0x0007e20008000814 */
[----:B----4-:R-:W-:-:S04]  /*0160*/  UIMAD UR4, UR5, UR4, UR34 ;  /* 0x00000004050472a4 */ /* 0x010fc8000f8e0222 */
[----:B-1----:R-:W-:-:S04]  /*0170*/  UIMAD UR4, UR4, UR6, UR29 ;  /* 0x00000006040472a4 */ /* 0x002fc8000f8e021d */
[----:B------:R-:W-:Y:S01]  /*0180*/  UIMAD UR5, UR4, 0x180, URZ ;  /* 0x00000180040578a4 */ /* 0x000fe2000f8e023f */
[----:B--2---:R-:W-:Y:S02]  /*0190*/  VIADD R6, R6, 0xffffffff ;  /* 0xffffffff06067836 */ /* 0x004fe40000000000 */
[----:B------:R-:W-:Y:S01]  /*01a0*/  UMOV UR4, URZ ;  /* 0x0000003f00047c82 */ /* 0x000fe20008000000 */
[----:B------:R-:W-:-:S04]  /*01b0*/  UIADD3 UR28, UP0, UR5, UR32, URZ ;  /* 0x00000020051c7290 */ /* 0x000fc8000ff1e03f */
[----:B------:R-:W-:Y:S01]  /*01c0*/  ULEA.HI.X.SX32 UR23, UR5, UR33, 0x1, UP0 ;  /* 0x0000002105177291 */ /* 0x000fe200080f0e3f */
[----:B---3--:R-:W-:Y:S11]  /*01d0*/  @P2 BRA `(.L_x_1) ;  /* 0x0000000000182947 */ /* 0x008ff60003800000 */
[----:B------:R-:W1:Y:S01]  /*01e0*/  LDS R2, [UR20+0x8] ;  /* 0x00000814ff027984 */ /* 0x000e620008000800 */
[----:B------:R-:W2:Y:S01]  /*01f0*/  LDC.64 R8, c[0x0][0x210] ;  /* 0x00008400ff087b82 */ /* 0x000ea20000000a00 */
[----:B------:R-:W-:Y:S02]  /*0200*/  IMAD.MOV.U32 R3, RZ, RZ, 0x70 ;  /* 0x00000070ff037424 */ /* 0x000fe400078e00ff */
[----:B--2---:R2:W-:Y:S03]  /*0210*/  STS.64 [UR20], R8 ;  /* 0x00000008ff007988 */ /* 0x0045e60008000a14 */
[----:B-1----:R-:W-:-:S05]  /*0220*/  LOP3.LUT R2, R2, 0x10, R3, 0xd8, !PT ;  /* 0x0000001002027812 */ /* 0x002fca00078ed803 */
[----:B------:R2:W-:Y:S02]  /*0230*/  STS [UR20+0x8], R2 ;  /* 0x00000802ff007988 */ /* 0x0005e40008000814 */
.L_x_1:
[----:B------:R-:W-:Y:S05]  /*0240*/  BSYNC B0 ;  /* 0x0000000000007941 */ /* 0x000fea0003800000 */
.L_x_0:
[----:B------:R-:W-:Y:S04]  /*0250*/  BSSY B0, `(.L_x_2) ;  /* 0x000000a000007945 */ /* 0x000fe80003800000 */
[----:B------:R-:W-:Y:S05]  /*0260*/  @P2 BRA `(.L_x_3) ;  /* 0x0000000000202947 */ /* 0x000fea0003800000 */
[----:B--2---:R-:W1:Y:S01]  /*0270*/  LDS R2, [UR20+0x34] ;  /* 0x00003414ff027984 */ /* 0x004e620008000800 */
[----:B------:R-:W-:Y:S02]  /*0280*/  IMAD.MOV.U32 R3, RZ, RZ, 0x3f000000 ;  /* 0x3f000000ff037424 */ /* 0x000fe400078e00ff */
[----:B------:R-:W-:Y:S01]  /*0290*/  @!P2 IMAD.MOV.U32 R8, RZ, RZ, 0x7f ;  /* 0x0000007fff08a424 */ /* 0x000fe200078e00ff */
[----:B------:R-:W2:Y:S02]  /*02a0*/  @!P2 LDS R9, [UR20+0x38] ;  /* 0x00003814ff09a984 */ /* 0x000ea40008000800 */
[----:B-1----:R-:W-:Y:S02]  /*02b0*/  LOP3.LUT R2, R2, 0xff000000, R3, 0xb8, !PT ;  /* 0xff00000002027812 */ /* 0x002fe400078eb803 */
[----:B--2---:R-:W-:-:S03]  /*02c0*/  @!P2 LOP3.LUT R3, R9, 0xff, R8, 0xb8, !PT ;  /* 0x000000ff0903a812 */ /* 0x004fc600078eb808 */
[----:B------:R1:W-:Y:S04]  /*02d0*/  STS [UR20+0x34], R2 ;  /* 0x00003402ff007988 */ /* 0x0003e80008000814 */
[----:B------:R1:W-:Y:S02]  /*02e0*/  @!P2 STS [UR20+0x38], R3 ;  /* 0x00003803ff00a988 */ /* 0x0003e40008000814 */
.L_x_3:
[----:B------:R-:W-:Y:S05]  /*02f0*/  BSYNC B0 ;  /* 0x0000000000007941 */ /* 0x000fea0003800000 */
.L_x_2:
[----:B------:R-:W-:Y:S04]  /*0300*/  BSSY B0, `(.L_x_4) ;  /* 0x000000a000007945 */ /* 0x000fe80003800000 */
[----:B------:R-:W-:Y:S05]  /*0310*/  @P2 BRA `(.L_x_5) ;  /* 0x0000000000202947 */ /* 0x000fea0003800000 */
[----:B-12---:R-:W1:Y:S01]  /*0320*/  LDS R2, [UR20+0x1c] ;  /* 0x00001c14ff027984 */ /* 0x006e620008000800 */
[----:B------:R-:W2:Y:S03]  /*0330*/  LDC.64 R10, c[0x0][0x238] ;  /* 0x00008e00ff0a7b82 */ /* 0x000ea60000000a00 */
[----:B------:R3:W-:Y:S01]  /*0340*/  STS [UR20+0x24], R6 ;  /* 0x00002406ff007988 */ /* 0x0007e20008000814 */
[--C-:B--2---:R-:W-:Y:S02]  /*0350*/  SHF.R.U32.HI R9, RZ, 0x4, R11.reuse ;  /* 0x00000004ff097819 */ /* 0x104fe4000001160b */
[----:B------:R-:W-:-:S05]  /*0360*/  SHF.R.U64 R3, R10, 0x4, R11 ;  /* 0x000000040a037819 */ /* 0x000fca000000120b */
[----:B------:R3:W-:Y:S01]  /*0370*/  STS [UR20+0xc], R3 ;  /* 0x00000c03ff007988 */ /* 0x0007e20008000814 */
[----:B-1----:R-:W-:-:S05]  /*0380*/  LOP3.LUT R2, R2, 0xf, R9, 0xb8, !PT ;  /* 0x0000000f02027812 */ /* 0x002fca00078eb809 */
[----:B------:R3:W-:Y:S02]  /*0390*/  STS [UR20+0x1c], R2 ;  /* 0x00001c02ff007988 */ /* 0x0007e40008000814 */
.L_x_5:
[----:B------:R-:W-:Y:S05]  /*03a0*/  BSYNC B0 ;  /* 0x0000000000007941 */ /* 0x000fea0003800000 */
.L_x_4:
[----:B------:R-:W-:Y:S04]  /*03b0*/  BSSY B1, `(.L_x_6) ;  /* 0x000001d000017945 */ /* 0x000fe80003800000 */
[----:B------:R-:W-:Y:S04]  /*03c0*/  BSSY B0, `(.L_x_7) ;  /* 0x0000018000007945 */ /* 0x000fe80003800000 */
[----:B------:R-:W-:Y:S05]  /*03d0*/  @P2 BRA `(.L_x_8) ;  /* 0x00000000001c2947 */ /* 0x000fea0003800000 */
[----:B-123--:R-:W1:Y:S02]  /*03e0*/  LDS R2, [UR20+0x34] ;  /* 0x00003414ff027984 */ /* 0x00ee640008000800 */
[----:B-1----:R-:W-:-:S05]  /*03f0*/  LOP3.LUT R2, R2, 0x7, RZ, 0xb8, !PT ;  /* 0x0000000702027812 */ /* 0x002fca00078eb8ff */
[----:B------:R1:W-:Y:S01]  /*0400*/  STS [UR20+0x34], R2 ;  /* 0x00003402ff007988 */ /* 0x0003e20008000814 */
[----:B------:R-:W-:Y:S05]  /*0410*/  @P2 BRA `(.L_x_9) ;  /* 0x00000000001c2947 */ /* 0x000fea0003800000 */
[----:B-1----:R-:W1:Y:S02]  /*0420*/  LDS R2, [UR20+0x34] ;  /* 0x00003414ff027984 */ /* 0x002e640008000800 */
[----:B-1----:R-:W-:-:S05]  /*0430*/  LOP3.LUT R2, R2, 0x38, RZ, 0xb8, !PT ;  /* 0x0000003802027812 */ /* 0x002fca00078eb8ff */
[----:B------:R4:W-:Y:S02]  /*0440*/  STS [UR20+0x34], R2 ;  /* 0x00003402ff007988 */ /* 0x0009e40008000814 */
.L_x_8:
[----:B------:R-:W-:Y:S05]  /*0450*/  @P2 BRA `(.L_x_10) ;  /* 0x00000000001c2947 */ /* 0x000fea0003800000 */
[----:B-1234-:R-:W1:Y:S02]  /*0460*/  LDS R2, [UR20+0x8] ;  /* 0x00000814ff027984 */ /* 0x01ee640008000800 */
[----:B-1----:R-:W-:-:S05]  /*0470*/  LOP3.LUT R2, R2, 0x780, RZ, 0xb8, !PT ;  /* 0x0000078002027812 */ /* 0x002fca00078eb8ff */
[----:B------:R2:W-:Y:S02]  /*0480*/  STS [UR20+0x8], R2 ;  /* 0x00000802ff007988 */ /* 0x0005e40008000814 */
.L_x_9:
[----:B------:R-:W-:Y:S05]  /*0490*/  @P2 BRA `(.L_x_11) ;  /* 0x0000000000282947 */ /* 0x000fea0003800000 */
[----:B-12---:R-:W1:Y:S02]  /*04a0*/  LDS R2, [UR20+0x8] ;  /* 0x00000814ff027984 */ /* 0x006e640008000800 */
[----:B-1----:R-:W-:-:S05]  /*04b0*/  LOP3.LUT R2, R2, 0x1800, RZ, 0xb8, !PT ;  /* 0x0000180002027812 */ /* 0x002fca00078eb8ff */
[----:B------:R5:W-:Y:S02]  /*04c0*/  STS [UR20+0x8], R2 ;  /* 0x00000802ff007988 */ /* 0x000be40008000814 */
.L_x_10:
[----:B------:R-:W-:Y:S05]  /*04d0*/  @P2 BREAK B0 ;  /* 0x0000000000002942 */ /* 0x000fea0003800000 */
[----:B------:R-:W-:Y:S05]  /*04e0*/  @P2 BRA `(.L_x_12) ;  /* 0x0000000000242947 */ /* 0x000fea0003800000 */
[----:B-1-3--:R-:W1:Y:S01]  /*04f0*/  LDS R3, [UR20+0x8] ;  /* 0x00000814ff037984 */ /* 0x00ae620008000800 */
[----:B--2-45:R-:W-:-:S05]  /*0500*/  IMAD.MOV.U32 R2, RZ, RZ, 0x6000 ;  /* 0x00006000ff027424 */ /* 0x034fca00078e00ff */
[----:B-1----:R-:W-:-:S04]  /*0510*/  LOP3.LUT R2, R3, 0x4000, R2, 0xd8, !PT ;  /* 0x0000400003027812 */ /* 0x002fc800078ed802 */
[----:B------:R-:W-:-:S05]  /*0520*/  LOP3.LUT R2, R2, 0x400000, RZ, 0xb8, !PT ;  /* 0x0040000002027812 */ /* 0x000fca00078eb8ff */
[----:B------:R3:W-:Y:S02]  /*0530*/  STS [UR20+0x8], R2 ;  /* 0x00000802ff007988 */ /* 0x0007e40008000814 */
.L_x_11:
[----:B------:R-:W-:Y:S05]  /*0540*/  BSYNC B0 ;  /* 0x0000000000007941 */ /* 0x000fea0003800000 */
.L_x_7:
[----:B-123--:R-:W1:Y:S02]  /*0550*/  @!P2 LDS R2, [UR20+0x8] ;  /* 0x00000814ff02a984 */ /* 0x00ee640008000800 */
[----:B-1----:R-:W-:-:S05]  /*0560*/  @!P2 LOP3.LUT R2, R2, 0x8000, RZ, 0xb8, !PT ;  /* 0x000080000202a812 */ /* 0x002fca00078eb8ff */
[----:B------:R1:W-:Y:S02]  /*0570*/  @!P2 STS [UR20+0x8], R2 ;  /* 0x00000802ff00a988 */ /* 0x0003e40008000814 */
.L_x_12:
[----:B------:R-:W-:Y:S05]  /*0580*/  BSYNC B1 ;  /* 0x0000000000017941 */ /* 0x000fea0003800000 */
.L_x_6:
[----:B------:R-:W-:Y:S05]  /*0590*/  WARPSYNC.ALL ;  /* 0x0000000000007948 */ /* 0x000fea0003800000 */
[----:B------:R-:W-:Y:S05]  /*05a0*/  @P0 BRA `(.L_x_13) ;  /* 0x00000000002c0947 */ /* 0x000fea0003800000 */
[----:B-12345:R-:W1:Y:S01]  /*05b0*/  S2R R2, SR_LANEID ;  /* 0x0000000000027919 */ /* 0x03ee620000000000 */
[----:B------:R-:W-:Y:S05]  /*05c0*/  WARPSYNC.ALL ;  /* 0x0000000000007948 */ /* 0x000fea0003800000 */
[----:B-1----:R-:W-:-:S05]  /*05d0*/  IMAD.SHL.U32 R8, R2, 0x4, RZ ;  /* 0x0000000402087824 */ /* 0x002fca00078e00ff */
[----:B------:R-:W1:Y:S01]  /*05e0*/  LDS R9, [R8+UR20] ;  /* 0x0000001408097984 */ /* 0x000e620008000800 */
[----:B------:R-:W-:Y:S01]  /*05f0*/  IADD3 R2, P1, R8, UR28, RZ ;  /* 0x0000001c08027c10 */ /* 0x000fe2000ff3e0ff */
[----:B------:R-:W-:-:S04]  /*0600*/  UMOV UR22, UR28 ;  /* 0x0000001c00167c82 */ /* 0x000fc80008000000 */
[----:B------:R-:W-:-:S05]  /*0610*/  IMAD.X R3, RZ, RZ, UR23, P1 ;  /* 0x00000017ff037e24 */ /* 0x000fca00088e06ff */
[----:B-1----:R1:W2:Y:S01]  /*0620*/  ATOMG.E.EXCH.STRONG.GPU PT, RZ, [R2], R9 ;  /* 0x0000000902ff73a8 */ /* 0x0022a200041ee100 */
[----:B------:R-:W-:-:S04]  /*0630*/  DEPBAR {5,4,3,2,1,0} ;  /* 0x0000003f0000791a */ /* 0x000fc80000000000 */
[----:B------:R1:W-:Y:S01]  /*0640*/  UTMACCTL.IV [UR22] ;  /* 0x00000000160079b9 */ /* 0x0003e20008000000 */
[----:B------:R-:W-:Y:S01]  /*0650*/  NOP ;  /* 0x0000000000007918 */ /* 0x000fe20000000000 */
.L_x_13:
[----:B------:R-:W-:Y:S05]  /*0660*/  @P0 BRA `(.L_x_14) ;  /* 0x00000000000c0947 */ /* 0x000fea0003800000 */
[----:B------:R0:W-:Y:S01]  /*0670*/  UTMACMDFLUSH ;  /* 0x00000000000079b7 */ /* 0x0001e20000000000 */
[----:B------:R-:W-:Y:S05]  /*0680*/  @P0 BRA `(.L_x_14) ;  /* 0x0000000000040947 */ /* 0x000fea0003800000 */
[----:B------:R-:W-:-:S04]  /*0690*/  DEPBAR.LE SB0, 0x0 ;  /* 0x000080000000791a */ /* 0x000fc80000000000 */
.L_x_14:
[----:B------:R-:W-:Y:S05]  /*06a0*/  WARPSYNC.ALL ;  /* 0x0000000000007948 */ /* 0x000fea0003800000 */
[----:B--2---:R-:W-:Y:S06]  /*06b0*/  BAR.SYNC.DEFER_BLOCKING 0x0 ;  /* 0x0000000000007b1d */ /* 0x004fec0000010000 */
[----:B------:R-:W-:Y:S02]  /*06c0*/  BSSY B1, `(.L_x_15) ;  /* 0x000000b000017945 */ /* 0x000fe40003800000 */
[----:B------:R-:W-:Y:S06]  /*06d0*/  BAR.SYNC.DEFER_BLOCKING 0x0 ;  /* 0x0000000000007b1d */ /* 0x000fec0000010000 */
[----:B------:R2:W-:Y:S01]  /*06e0*/  @!P0 STS [R4], RZ ;  /* 0x000000ff04008388 */ /* 0x0005e20000000800 */
[----:B------:R-:W-:Y:S01]  /*06f0*/  NOP ;  /* 0x0000000000007918 */ /* 0x000fe20000000000 */
[----:B------:R-:W-:Y:S05]  /*0700*/  @P2 BRA `(.L_x_16) ;  /* 0x0000000000182947 */ /* 0x000fea0003800000 */
[----:B-1-345:R-:W1:Y:S01]  /*0710*/  LDS R2, [UR20+0x8] ;  /* 0x00000814ff027984 */ /* 0x03ae620008000800 */
[----:B------:R-:W3:Y:S01]  /*0720*/  LDC.64 R8, c[0x0][0x218] ;  /* 0x00008600ff087b82 */ /* 0x000ee20000000a00 */
[----:B------:R-:W-:Y:S02]  /*0730*/  IMAD.MOV.U32 R3, RZ, RZ, 0x70 ;  /* 0x00000070ff037424 */ /* 0x000fe400078e00ff */
[----:B---3--:R3:W-:Y:S03]  /*0740*/  STS.64 [UR20], R8 ;  /* 0x00000008ff007988 */ /* 0x0087e60008000a14 */
[----:B-1----:R-:W-:-:S05]  /*0750*/  LOP3.LUT R2, R2, 0x10, R3, 0xd8, !PT ;  /* 0x0000001002027812 */ /* 0x002fca00078ed803 */
[----:B------:R3:W-:Y:S02]  /*0760*/  STS [UR20+0x8], R2 ;  /* 0x00000802ff007988 */ /* 0x0007e40008000814 */
.L_x_16:
[----:B-1----:R-:W-:Y:S05]  /*0770*/  BSYNC B1 ;  /* 0x0000000000017941 */ /* 0x002fea0003800000 */
.L_x_15:
[----:B------:R-:W-:Y:S04]  /*0780*/  BSSY B2, `(.L_x_17) ;  /* 0x000000f000027945 */ /* 0x000fe80003800000 */
[----:B------:R-:W-:Y:S04]  /*0790*/  BSSY B1, `(.L_x_18) ;  /* 0x000000c000017945 */ /* 0x000fe80003800000 */
[----:B------:R-:W-:Y:S05]  /*07a0*/  @P2 BRA `(.L_x_19) ;  /* 0x0000000000282947 */ /* 0x000fea0003800000 */
[----:B---345:R-:W1:Y:S01]  /*07b0*/  LDS R2, [UR20+0x34] ;  /* 0x00003414ff027984 */ /* 0x038e620008000800 */
[----:B------:R-:W-:Y:S01]  /*07c0*/  IMAD.MOV.U32 R3, RZ, RZ, 0x3f000000 ;  /* 0x3f000000ff037424 */ /* 0x000fe200078e00ff */
[----:B------:R-:W-:Y:S05]  /*07d0*/  @P2 BREAK B1 ;  /* 0x0000000000012942 */ /* 0x000fea0003800000 */
[----:B-1----:R-:W-:-:S05]  /*07e0*/  LOP3.LUT R2, R2, 0xff000000, R3, 0xb8, !PT ;  /* 0xff00000002027812 */ /* 0x002fca00078eb803 */
[----:B------:R1:W-:Y:S01]  /*07f0*/  STS [UR20+0x34], R2 ;  /* 0x00003402ff007988 */ /* 0x0003e20008000814 */
[----:B------:R-:W-:Y:S05]  /*0800*/  @P2 BRA `(.L_x_20) ;  /* 0x0000000000182947 */ /* 0x000fea0003800000 */
[----:B-1----:R-:W1:Y:S01]  /*0810*/  LDS R2, [UR20+0x38] ;  /* 0x00003814ff027984 */ /* 0x002e620008000800 */
[----:B------:R-:W-:-:S05]  /*0820*/  IMAD.MOV.U32 R3, RZ, RZ, 0x7f ;  /* 0x0000007fff037424 */ /* 0x000fca00078e00ff */
[----:B-1----:R-:W-:-:S05]  /*0830*/  LOP3.LUT R2, R2, 0xff, R3, 0xb8, !PT ;  /* 0x000000ff02027812 */ /* 0x002fca00078eb803 */
[----:B------:R1:W-:Y:S02]  /*0840*/  STS [UR20+0x38], R2 ;  /* 0x00003802ff007988 */ /* 0x0003e40008000814 */
.L_x_19:
[----:B------:R-:W-:Y:S05]  /*0850*/  BSYNC B1 ;  /* 0x0000000000017941 */ /* 0x000fea0003800000 */
.L_x_18:
[----:B------:R1:W-:Y:S02]  /*0860*/  @!P2 STS [UR20+0x20], R5 ;  /* 0x00002005ff00a988 */ /* 0x0003e40008000814 */
.L_x_20:
[----:B------:R-:W-:Y:S05]  /*0870*/  BSYNC B2 ;  /* 0x0000000000027941 */ /* 0x000fea0003800000 */
.L_x_17:
[----:B------:R-:W-:Y:S05]  /*0880*/  WARPSYNC.ALL ;  /* 0x0000000000007948 */ /* 0x000fea0003800000 */
[----:B-1----:R-:W1:Y:S01]  /*0890*/  LDC R5, c[0x0][0x22c] ;  /* 0x00008b00ff057b82 */ /* 0x002e620000000800 */
[----:B------:R-:W-:Y:S01]  /*08a0*/  BSSY B2, `(.L_x_21) ;  /* 0x000000b000027945 */ /* 0x000fe20003800000 */
[----:B-1----:R-:W-:-:S03]  /*08b0*/  VIADD R5, R5, 0xffffffff ;  /* 0xffffffff05057836 */ /* 0x002fc60000000000 */
[----:B------:R-:W-:Y:S05]  /*08c0*/  @P2 BRA `(.L_x_22) ;  /* 0x0000000000202947 */ /* 0x000fea0003800000 */
[----:B---345:R-:W1:Y:S01]  /*08d0*/  LDS R2, [UR20+0x1c] ;  /* 0x00001c14ff027984 */ /* 0x038e620008000800 */
[----:B------:R-:W3:Y:S03]  /*08e0*/  LDC.64 R10, c[0x0][0x240] ;  /* 0x00009000ff0a7b82 */ /* 0x000ee60000000a00 */
[----:B------:R4:W-:Y:S01]  /*08f0*/  STS [UR20+0x24], R5 ;  /* 0x00002405ff007988 */ /* 0x0009e20008000814 */
[--C-:B---3--:R-:W-:Y:S02]  /*0900*/  SHF.R.U32.HI R9, RZ, 0x4, R11.reuse ;  /* 0x00000004ff097819 */ /* 0x108fe4000001160b */
[----:B------:R-:W-:-:S05]  /*0910*/  SHF.R.U64 R3, R10, 0x4, R11 ;  /* 0x000000040a037819 */ /* 0x000fca000000120b */
[----:B------:R4:W-:Y:S01]  /*0920*/  STS [UR20+0xc], R3 ;  /* 0x00000c03ff007988 */ /* 0x0009e20008000814 */
[----:B-1----:R-:W-:-:S05]  /*0930*/  LOP3.LUT R2, R2, 0xf, R9, 0xb8, !PT ;  /* 0x0000000f02027812 */ /* 0x002fca00078eb809 */
[----:B------:R4:W-:Y:S02]  /*0940*/  STS [UR20+0x1c], R2 ;  /* 0x00001c02ff007988 */ /* 0x0009e40008000814 */
.L_x_22:
[----:B------:R-:W-:Y:S05]  /*0950*/  BSYNC B2 ;  /* 0x0000000000027941 */ /* 0x000fea0003800000 */
.L_x_21:
[----:B------:R-:W-:Y:S04]  /*0960*/  BSSY B3, `(.L_x_23) ;  /* 0x000001d000037945 */ /* 0x000fe80003800000 */
[----:B------:R-:W-:Y:S04]  /*0970*/  BSSY B2, `(.L_x_24) ;  /* 0x0000018000027945 */ /* 0x000fe80003800000 */
[----:B------:R-:W-:Y:S05]  /*0980*/  @P2 BRA `(.L_x_25) ;  /* 0x00000000001c2947 */ /* 0x000fea0003800000 */
[----:B---345:R-:W1:Y:S02]  /*0990*/  LDS R2, [UR20+0x34] ;  /* 0x00003414ff027984 */ /* 0x038e640008000800 */
[----:B-1----:R-:W-:-:S05]  /*09a0*/  LOP3.LUT R2, R2, 0x7, RZ, 0xb8, !PT ;  /* 0x0000000702027812 */ /* 0x002fca00078eb8ff */
[----:B------:R1:W-:Y:S01]  /*09b0*/  STS [UR20+0x34], R2 ;  /* 0x00003402ff007988 */ /* 0x0003e20008000814 */
[----:B------:R-:W-:Y:S05]  /*09c0*/  @P2 BRA `(.L_x_26) ;  /* 0x00000000001c2947 */ /* 0x000fea0003800000 */
[----:B-1----:R-:W1:Y:S02]  /*09d0*/  LDS R2, [UR20+0x34] ;  /* 0x00003414ff027984 */ /* 0x002e640008000800 */
[----:B-1----:R-:W-:-:S05]  /*09e0*/  LOP3.LUT R2, R2, 0x38, RZ, 0xb8, !PT ;  /* 0x0000003802027812 */ /* 0x002fca00078eb8ff */
[----:B------:R1:W-:Y:S02]  /*09f0*/  STS [UR20+0x34], R2 ;  /* 0x00003402ff007988 */ /* 0x0003e40008000814 */
.L_x_25:
[----:B------:R-:W-:Y:S05]  /*0a00*/  @P2 BRA `(.L_x_27) ;  /* 0x00000000001c2947 */ /* 0x000fea0003800000 */
[----:B-1-345:R-:W1:Y:S02]  /*0a10*/  LDS R2, [UR20+0x8] ;  /* 0x00000814ff027984 */ /* 0x03ae640008000800 */
[----:B-1----:R-:W-:-:S05]  /*0a20*/  LOP3.LUT R2, R2, 0x780, RZ, 0xb8, !PT ;  /* 0x0000078002027812 */ /* 0x002fca00078eb8ff */
[----:B------:R3:W-:Y:S02]  /*0a30*/  STS [UR20+0x8], R2 ;  /* 0x00000802ff007988 */ /* 0x0007e40008000814 */
.L_x_26:
[----:B------:R-:W-:Y:S05]  /*0a40*/  @P2 BRA `(.L_x_28) ;  /* 0x0000000000282947 */ /* 0x000fea0003800000 */
[----:B-1-3--:R-:W1:Y:S02]  /*0a50*/  LDS R2, [UR20+0x8] ;  /* 0x00000814ff027984 */ /* 0x00ae640008000800 */
[----:B-1----:R-:W-:-:S05]  /*0a60*/  LOP3.LUT R2, R2, 0x1800, RZ, 0xb8, !PT ;  /* 0x0000180002027812 */ /* 0x002fca00078eb8ff */
[----:B------:R1:W-:Y:S02]  /*0a70*/  STS [UR20+0x8], R2 ;  /* 0x00000802ff007988 */ /* 0x0003e40008000814 */
.L_x_27:
[----:B------:R-:W-:Y:S05]  /*0a80*/  @P2 BREAK B2 ;  /* 0x0000000000022942 */ /* 0x000fea0003800000 */
[----:B------:R-:W-:Y:S05]  /*0a90*/  @P2 BRA `(.L_x_29) ;  /* 0x0000000000242947 */ /* 0x000fea0003800000 */
[----:B-1-345:R-:W1:Y:S01]  /*0aa0*/  LDS R2, [UR20+0x8] ;  /* 0x00000814ff027984 */ /* 0x03ae620008000800 */
[----:B------:R-:W-:-:S05]  /*0ab0*/  IMAD.MOV.U32 R3, RZ, RZ, 0x6000 ;  /* 0x00006000ff037424 */ /* 0x000fca00078e00ff */
[----:B-1----:R-:W-:-:S04]  /*0ac0*/  LOP3.LUT R2, R2, 0x4000, R3, 0xd8, !PT ;  /* 0x0000400002027812 */ /* 0x002fc800078ed803 */
[----:B------:R-:W-:-:S05]  /*0ad0*/  LOP3.LUT R2, R2, 0x400000, RZ, 0xb8, !PT ;  /* 0x0040000002027812 */ /* 0x000fca00078eb8ff */
[----:B------:R4:W-:Y:S02]  /*0ae0*/  STS [UR20+0x8], R2 ;  /* 0x00000802ff007988 */ /* 0x0009e40008000814 */
.L_x_28:
[----:B------:R-:W-:Y:S05]  /*0af0*/  BSYNC B2 ;  /* 0x0000000000027941 */ /* 0x000fea0003800000 */
.L_x_24:
[----:B-1-34-:R-:W1:Y:S02]  /*0b00*/  @!P2 LDS R2, [UR20+0x8] ;  /* 0x00000814ff02a984 */ /* 0x01ae640008000800 */
[----:B-1----:R-:W-:-:S05]  /*0b10*/  @!P2 LOP3.LUT R2, R2, 0x8000, RZ, 0xb8, !PT ;  /* 0x000080000202a812 */ /* 0x002fca00078eb8ff */
[----:B------:R1:W-:Y:S02]  /*0b20*/  @!P2 STS [UR20+0x8], R2 ;  /* 0x00000802ff00a988 */ /* 0x0003e40008000814 */
.L_x_29:
[----:B------:R-:W-:Y:S05]  /*0b30*/  BSYNC B3 ;  /* 0x0000000000037941 */ /* 0x000fea0003800000 */
.L_x_23:
[----:B------:R-:W-:Y:S05]  /*0b40*/  WARPSYNC.ALL ;  /* 0x0000000000007948 */ /* 0x000fea0003800000 */
[----:B------:R-:W-:-:S04]  /*0b50*/  UIADD3 UR31, UR5, 0x80, URZ ;  /* 0x00000080051f7890 */ /* 0x000fc8000fffe03f */
[----:B------:R-:W-:-:S04]  /*0b60*/  UIADD3 UR30, UP0, UR31, UR32, URZ ;  /* 0x000000201f1e7290 */ /* 0x000fc8000ff1e03f */
[----:B------:R-:W-:Y:S01]  /*0b70*/  ULEA.HI.X.SX32 UR31, UR31, UR33, 0x1, UP0 ;  /* 0x000000211f1f7291 */ /* 0x000fe200080f0e3f */
[----:B------:R-:W-:Y:S11]  /*0b80*/  @P0 BRA `(.L_x_30) ;  /* 0x0000000000280947 */ /* 0x000ff60003800000 */
[----:B-1-345:R-:W1:Y:S01]  /*0b90*/  S2R R2, SR_LANEID ;  /* 0x0000000000027919 */ /* 0x03ae620000000000 */
[----:B------:R-:W-:Y:S05]  /*0ba0*/  WARPSYNC.ALL ;  /* 0x0000000000007948 */ /* 0x000fea0003800000 */
[----:B-1----:R-:W-:-:S05]  /*0bb0*/  IMAD.SHL.U32 R8, R2, 0x4, RZ ;  /* 0x0000000402087824 */ /* 0x002fca00078e00ff */
[----:B------:R-:W1:Y:S01]  /*0bc0*/  LDS R9, [R8+UR20] ;  /* 0x0000001408097984 */ /* 0x000e620008000800 */
[----:B------:R-:W-:-:S05]  /*0bd0*/  IADD3 R2, P1, R8, UR30, RZ ;  /* 0x0000001e08027c10 */ /* 0x000fca000ff3e0ff */
[----:B------:R-:W-:-:S05]  /*0be0*/  IMAD.X R3, RZ, RZ, UR31, P1 ;  /* 0x0000001fff037e24 */ /* 0x000fca00088e06ff */
[----:B-1----:R1:W3:Y:S01]  /*0bf0*/  ATOMG.E.EXCH.STRONG.GPU PT, RZ, [R2], R9 ;  /* 0x0000000902ff73a8 */ /* 0x0022e200041ee100 */
[----:B------:R-:W-:-:S04]  /*0c00*/  DEPBAR {5,4,3,2,1,0} ;  /* 0x0000003f0000791a */ /* 0x000fc80000000000 */
[----:B------:R1:W-:Y:S01]  /*0c10*/  UTMACCTL.IV [UR30] ;  /* 0x000000001e0079b9 */ /* 0x0003e20008000000 */
[----:B------:R-:W-:Y:S01]  /*0c20*/  NOP ;  /* 0x0000000000007918 */ /* 0x000fe20000000000 */
.L_x_30:
[----:B------:R-:W-:Y:S05]  /*0c30*/  @P0 BRA `(.L_x_31) ;  /* 0x00000000000c0947 */ /* 0x000fea0003800000 */
[----:B------:R0:W-:Y:S01]  /*0c40*/  UTMACMDFLUSH ;  /* 0x00000000000079b7 */ /* 0x0001e20000000000 */
[----:B------:R-:W-:Y:S05]  /*0c50*/  @P0 BRA `(.L_x_31) ;  /* 0x0000000000040947 */ /* 0x000fea0003800000 */
[----:B------:R-:W-:-:S04]  /*0c60*/  DEPBAR.LE SB0, 0x0 ;  /* 0x000080000000791a */ /* 0x000fc80000000000 */
.L_x_31:
[----:B------:R-:W-:Y:S05]  /*0c70*/  WARPSYNC.ALL ;  /* 0x0000000000007948 */ /* 0x000fea0003800000 */
[----:B---3--:R-:W-:Y:S06]  /*0c80*/  BAR.SYNC.DEFER_BLOCKING 0x0 ;  /* 0x0000000000007b1d */ /* 0x008fec0000010000 */
[----:B------:R-:W-:Y:S02]  /*0c90*/  BSSY B3, `(.L_x_32) ;  /* 0x000000b000037945 */ /* 0x000fe40003800000 */
[----:B------:R-:W-:Y:S06]  /*0ca0*/  BAR.SYNC.DEFER_BLOCKING 0x0 ;  /* 0x0000000000007b1d */ /* 0x000fec0000010000 */
[----:B------:R3:W-:Y:S01]  /*0cb0*/  @!P0 STS [R4], RZ ;  /* 0x000000ff04008388 */ /* 0x0007e20000000800 */
[----:B------:R-:W-:Y:S01]  /*0cc0*/  NOP ;  /* 0x0000000000007918 */ /* 0x000fe20000000000 */
[----:B------:R-:W-:Y:S05]  /*0cd0*/  @P2 BRA `(.L_x_33) ;  /* 0x0000000000182947 */ /* 0x000fea0003800000 */
[----:B-1--45:R-:W1:Y:S01]  /*0ce0*/  LDS R2, [UR20+0x8] ;  /* 0x00000814ff027984 */ /* 0x032e620008000800 */
[----:B------:R-:W4:Y:S01]  /*0cf0*/  LDC.64 R8, c[0x0][0x220] ;  /* 0x00008800ff087b82 */ /* 0x000f220000000a00 */
[----:B------:R-:W-:Y:S02]  /*0d00*/  IMAD.MOV.U32 R3, RZ, RZ, 0x70 ;  /* 0x00000070ff037424 */ /* 0x000fe400078e00ff */
[----:B----4-:R4:W-:Y:S03]  /*0d10*/  STS.64 [UR20], R8 ;  /* 0x00000008ff007988 */ /* 0x0109e60008000a14 */
[----:B-1----:R-:W-:-:S05]  /*0d20*/  LOP3.LUT R2, R2, 0x10, R3, 0xd8, !PT ;  /* 0x0000001002027812 */ /* 0x002fca00078ed803 */
[----:B------:R4:W-:Y:S02]  /*0d30*/  STS [UR20+0x8], R2 ;  /* 0x00000802ff007988 */ /* 0x0009e40008000814 */
.L_x_33:
[----:B-1----:R-:W-:Y:S05]  /*0d40*/  BSYNC B3 ;  /* 0x0000000000037941 */ /* 0x002fea0003800000 */
.L_x_32:
[----:B------:R-:W-:Y:S04]  /*0d50*/  BSSY B3, `(.L_x_34) ;  /* 0x0000033000037945 */ /* 0x000fe80003800000 */
[----:B------:R-:W-:Y:S04]  /*0d60*/  BSSY B4, `(.L_x_35) ;  /* 0x000002e000047945 */ /* 0x000fe80003800000 */
[----:B------:R-:W-:Y:S05]  /*0d70*/  @P2 BRA `(.L_x_36) ;  /* 0x0000000000242947 */ /* 0x000fea0003800000 */
[----:B----45:R-:W1:Y:S01]  /*0d80*/  LDS R2, [UR20+0x34] ;  /* 0x00003414ff027984 */ /* 0x030e620008000800 */
[----:B------:R-:W-:-:S05]  /*0d90*/  IMAD.MOV.U32 R3, RZ, RZ, 0x7f000000 ;  /* 0x7f000000ff037424 */ /* 0x000fca00078e00ff */
[----:B-1----:R-:W-:-:S05]  /*0da0*/  LOP3.LUT R2, R2, 0xff000000, R3, 0xb8, !PT ;  /* 0xff00000002027812 */ /* 0x002fca00078eb803 */
[----:B------:R1:W-:Y:S01]  /*0db0*/  STS [UR20+0x34], R2 ;  /* 0x00003402ff007988 */ /* 0x0003e20008000814 */
[----:B------:R-:W-:Y:S05]  /*0dc0*/  @P2 BRA `(.L_x_37) ;  /* 0x0000000000182947 */ /* 0x000fea0003800000 */
[----:B-1----:R-:W1:Y:S01]  /*0dd0*/  LDS R2, [UR20+0x38] ;  /* 0x00003814ff027984 */ /* 0x002e620008000800 */
[----:B------:R-:W-:-:S05]  /*0de0*/  IMAD.MOV.U32 R3, RZ, RZ, 0x7f ;  /* 0x0000007fff037424 */ /* 0x000fca00078e00ff */
[----:B-1----:R-:W-:-:S05]  /*0df0*/  LOP3.LUT R2, R2, 0xff, R3, 0xb8, !PT ;  /* 0x000000ff02027812 */ /* 0x002fca00078eb803 */
[----:B------:R1:W-:Y:S02]  /*0e00*/  STS [UR20+0x38], R2 ;  /* 0x00003802ff007988 */ /* 0x0003e40008000814 */
.L_x_36:
[----:B------:R-:W-:Y:S05]  /*0e10*/  @P2 BRA `(.L_x_38) ;  /* 0x00000000000c2947 */ /* 0x000fea0003800000 */
[----:B------:R1:W-:Y:S02]  /*0e20*/  STS [UR20+0x20], R5 ;  /* 0x00002005ff007988 */ /* 0x0003e40008000814 */
.L_x_37:
[----:B------:R-:W-:Y:S05]  /*0e30*/  @P2 BRA `(.L_x_39) ;  /* 0x0000000000242947 */ /* 0x000fea0003800000 */
[----:B------:R1:W-:Y:S02]  /*0e40*/  STS [UR20+0x24], R6 ;  /* 0x00002406ff007988 */ /* 0x0003e40008000814 */
.L_x_38:
[----:B------:R-:W-:Y:S05]  /*0e50*/  @P2 BRA `(.L_x_40) ;  /* 0x00000000002c2947 */ /* 0x000fea0003800000 */
[----:B-1--45:R-:W1:Y:S01]  /*0e60*/  LDS R2, [UR20+0x1c] ;  /* 0x00001c14ff027984 */ /* 0x032e620008000800 */
[----:B------:R-:W4:Y:S02]  /*0e70*/  LDC.64 R8, c[0x0][0x248] ;  /* 0x00009200ff087b82 */ /* 0x000f240000000a00 */
[--C-:B----4-:R-:W-:Y:S02]  /*0e80*/  SHF.R.U32.HI R5, RZ, 0x4, R9.reuse ;  /* 0x00000004ff057819 */ /* 0x110fe40000011609 */
[----:B------:R-:W-:-:S05]  /*0e90*/  SHF.R.U64 R3, R8, 0x4, R9 ;  /* 0x0000000408037819 */ /* 0x000fca0000001209 */
[----:B------:R4:W-:Y:S01]  /*0ea0*/  STS [UR20+0xc], R3 ;  /* 0x00000c03ff007988 */ /* 0x0009e20008000814 */
[----:B-1----:R-:W-:-:S05]  /*0eb0*/  LOP3.LUT R2, R2, 0xf, R5, 0xb8, !PT ;  /* 0x0000000f02027812 */ /* 0x002fca00078eb805 */
[----:B------:R4:W-:Y:S02]  /*0ec0*/  STS [UR20+0x1c], R2 ;  /* 0x00001c02ff007988 */ /* 0x0009e40008000814 */
.L_x_39:
[----:B------:R-:W-:Y:S05]  /*0ed0*/  @P2 BRA `(.L_x_41) ;  /* 0x00000000001c2947 */ /* 0x000fea0003800000 */
[----:B-1--45:R-:W1:Y:S02]  /*0ee0*/  LDS R2, [UR20+0x34] ;  /* 0x00003414ff027984 */ /* 0x032e640008000800 */
[----:B-1----:R-:W-:-:S05]  /*0ef0*/  LOP3.LUT R2, R2, 0x7, RZ, 0xb8, !PT ;  /* 0x0000000702027812 */ /* 0x002fca00078eb8ff */
[----:B------:R1:W-:Y:S02]  /*0f00*/  STS [UR20+0x34], R2 ;  /* 0x00003402ff007988 */ /* 0x0003e40008000814 */
.L_x_40:
[----:B------:R-:W-:Y:S05]  /*0f10*/  @P2 BRA `(.L_x_42) ;  /* 0x00000000001c2947 */ /* 0x000fea0003800000 */
[----:B-1--45:R-:W1:Y:S02]  /*0f20*/  LDS R2, [UR20+0x34] ;  /* 0x00003414ff027984 */ /* 0x032e640008000800 */
[----:B-1----:R-:W-:-:S05]  /*0f30*/  LOP3.LUT R2, R2, 0x38, RZ, 0xb8, !PT ;  /* 0x0000003802027812 */ /* 0x002fca00078eb8ff */
[----:B------:R1:W-:Y:S02]  /*0f40*/  STS [UR20+0x34], R2 ;  /* 0x00003402ff007988 */ /* 0x0003e40008000814 */
.L_x_41:
[----:B------:R-:W-:Y:S05]  /*0f50*/  @P2 BRA `(.L_x_43) ;  /* 0x00000000001c2947 */ /* 0x000fea0003800000 */
[----:B-1--45:R-:W1:Y:S02]  /*0f60*/  LDS R2, [UR20+0x8] ;  /* 0x00000814ff027984 */ /* 0x032e640008000800 */
[----:B-1----:R-:W-:-:S05]  /*0f70*/  LOP3.LUT R2, R2, 0x780, RZ, 0xb8, !PT ;  /* 0x0000078002027812 */ /* 0x002fca00078eb8ff */
[----:B------:R1:W-:Y:S02]  /*0f80*/  STS [UR20+0x8], R2 ;  /* 0x00000802ff007988 */ /* 0x0003e40008000814 */
.L_x_42:
[----:B------:R-:W-:Y:S05]  /*0f90*/  @P2 BRA `(.L_x_44) ;  /* 0x0000000000282947 */ /* 0x000fea0003800000 */
[----:B-1--45:R-:W1:Y:S02]  /*0fa0*/  LDS R2, [UR20+0x8] ;  /* 0x00000814ff027984 */ /* 0x032e640008000800 */
[----:B-1----:R-:W-:-:S05]  /*0fb0*/  LOP3.LUT R2, R2, 0x1800, RZ, 0xb8, !PT ;  /* 0x0000180002027812 */ /* 0x002fca00078eb8ff */
[----:B------:R1:W-:Y:S02]  /*0fc0*/  STS [UR20+0x8], R2 ;  /* 0x00000802ff007988 */ /* 0x0003e40008000814 */
.L_x_43:
[----:B------:R-:W-:Y:S05]  /*0fd0*/  @P2 BREAK B4 ;  /* 0x0000000000042942 */ /* 0x000fea0003800000 */
[----:B------:R-:W-:Y:S05]  /*0fe0*/  @P2 BRA `(.L_x_45) ;  /* 0x0000000000242947 */ /* 0x000fea0003800000 */
[----:B-1--45:R-:W1:Y:S01]  /*0ff0*/  LDS R2, [UR20+0x8] ;  /* 0x00000814ff027984 */ /* 0x032e620008000800 */
[----:B------:R-:W-:-:S05]  /*1000*/  IMAD.MOV.U32 R3, RZ, RZ, 0x6000 ;  /* 0x00006000ff037424 */ /* 0x000fca00078e00ff */
[----:B-1----:R-:W-:-:S04]  /*1010*/  LOP3.LUT R2, R2, 0x6000, R3, 0xd8, !PT ;  /* 0x0000600002027812 */ /* 0x002fc800078ed803 */
[----:B------:R-:W-:-:S05]  /*1020*/  LOP3.LUT R2, R2, 0x400000, RZ, 0xb8, !PT ;  /* 0x0040000002027812 */ /* 0x000fca00078eb8ff */
[----:B------:R1:W-:Y:S02]  /*1030*/  STS [UR20+0x8], R2 ;  /* 0x00000802ff007988 */ /* 0x0003e40008000814 */
.L_x_44:
[----:B------:R-:W-:Y:S05]  /*1040*/  BSYNC B4 ;  /* 0x0000000000047941 */ /* 0x000fea0003800000 */
.L_x_35:
[----:B-1--45:R-:W1:Y:S02]  /*1050*/  @!P2 LDS R2, [UR20+0x8] ;  /* 0x00000814ff02a984 */ /* 0x032e640008000800 */
[----:B-1----:R-:W-:-:S05]  /*1060*/  @!P2 LOP3.LUT R2, R2, 0x8000, RZ, 0xb8, !PT ;  /* 0x000080000202a812 */ /* 0x002fca00078eb8ff */
[----:B------:R1:W-:Y:S02]  /*1070*/  @!P2 STS [UR20+0x8], R2 ;  /* 0x00000802ff00a988 */ /* 0x0003e40008000814 */
.L_x_45:
[----:B------:R-:W-:Y:S05]  /*1080*/  BSYNC B3 ;  /* 0x0000000000037941 */ /* 0x000fea0003800000 */
.L_x_34:
[----:B------:R-:W-:Y:S05]  /*1090*/  WARPSYNC.ALL ;  /* 0x0000000000007948 */ /* 0x000fea0003800000 */
[----:B------:R-:W-:Y:S01]  /*10a0*/  UIADD3 UR5, UR5, 0x100, URZ ;  /* 0x0000010005057890 */ /* 0x000fe2000fffe03f */
[----:B------:R-:W-:Y:S02]  /*10b0*/  ISETP.GE.AND P1, PT, R12, 0x1, PT ;  /* 0x000000010c00780c */ /* 0x000fe40003f26270 */
[----:B------:R-:W-:Y:S02]  /*10c0*/  CS2R R88, SRZ ;  /* 0x0000000000587805 */ /* 0x000fe4000001ff00 */
[----:B------:R-:W-:Y:S01]  /*10d0*/  CS2R R90, SRZ ;  /* 0x00000000005a7805 */ /* 0x000fe2000001ff00 */
[----:B------:R-:W-:Y:S01]  /*10e0*/  UIADD3 UR32, UP0, UR5, UR32, URZ ;  /* 0x0000002005207290 */ /* 0x000fe2000ff1e03f */
[----:B------:R-:W-:-:S02]  /*10f0*/  CS2R R92, SRZ ;  /* 0x00000000005c7805 */ /* 0x000fc4000001ff00 */
[----:B------:R-:W-:Y:S02]  /*1100*/  CS2R R94, SRZ ;  /* 0x00000000005e7805 */ /* 0x000fe4000001ff00 */
[----:B------:R-:W-:Y:S01]  /*1110*/  CS2R R96, SRZ ;  /* 0x0000000000607805 */ /* 0x000fe2000001ff00 */
[----:B------:R-:W-:Y:S01]  /*1120*/  ULEA.HI.X.SX32 UR33, UR5, UR33, 0x1, UP0 ;  /* 0x0000002105217291 */ /* 0x000fe200080f0e3f */
[----:B------:R-:W-:Y:S02]  /*1130*/  CS2R R98, SRZ ;  /* 0x0000000000627805 */ /* 0x000fe4000001ff00 */
[----:B------:R-:W-:Y:S02]  /*1140*/  CS2R R100, SRZ ;  /* 0x0000000000647805 */ /* 0x000fe4000001ff00 */
[----:B------:R-:W-:Y:S02]  /*1150*/  CS2R R102, SRZ ;  /* 0x0000000000667805 */ /* 0x000fe4000001ff00 */
[----:B------:R-:W-:-:S02]  /*1160*/  CS2R R104, SRZ ;  /* 0x0000000000687805 */ /* 0x000fc4000001ff00 */
[----:B------:R-:W-:Y:S02]  /*1170*/  CS2R R106, SRZ ;  /* 0x00000000006a7805 */ /* 0x000fe4000001ff00 */
[----:B------:R-:W-:Y:S02]  /*1180*/  CS2R R108, SRZ ;  /* 0x00000000006c7805 */ /* 0x000fe4000001ff00 */
        /* <DEDUP_REMOVED lines=40> */
[----:B------:R-:W-:Y:S01]  /*1410*/  CS2R R62, SRZ ;  /* 0x00000000003e7805 */ /* 0x000fe2000001ff00 */
[----:B------:R-:W-:Y:S01]  /*1420*/  IMAD.MOV.U32 R64, RZ, RZ, RZ ;  /* 0x000000ffff407224 */ /* 0x000fe200078e00ff */
[----:B------:R-:W-:Y:S06]  /*1430*/  @P0 BRA `(.L_x_46) ;  /* 0x0000000000280947 */ /* 0x000fec0003800000 */
[----:B-1--45:R-:W2:Y:S01]  /*1440*/  S2R R2, SR_LANEID ;  /* 0x0000000000027919 */ /* 0x032ea20000000000 */
[----:B------:R-:W-:Y:S05]  /*1450*/  WARPSYNC.ALL ;  /* 0x0000000000007948 */ /* 0x000fea0003800000 */
[----:B--23--:R-:W-:-:S05]  /*1460*/  IMAD.SHL.U32 R4, R2, 0x4, RZ ;  /* 0x0000000402047824 */ /* 0x00cfca00078e00ff */
[----:B------:R-:W1:Y:S01]  /*1470*/  LDS R5, [R4+UR20] ;  /* 0x0000001404057984 */ /* 0x000e620008000800 */
[----:B------:R-:W-:-:S05]  /*1480*/  IADD3 R2, P3, R4, UR32, RZ ;  /* 0x0000002004027c10 */ /* 0x000fca000ff7e0ff */
[----:B------:R-:W-:-:S05]  /*1490*/  IMAD.X R3, RZ, RZ, UR33, P3 ;  /* 0x00000021ff037e24 */ /* 0x000fca00098e06ff */
[----:B-1----:R1:W2:Y:S01]  /*14a0*/  ATOMG.E.EXCH.STRONG.GPU PT, RZ, [R2], R5 ;  /* 0x0000000502ff73a8 */ /* 0x0022a200041ee100 */
[----:B------:R-:W-:-:S04]  /*14b0*/  DEPBAR {5,4,3,2,1,0} ;  /* 0x0000003f0000791a */ /* 0x000fc80000000000 */
[----:B------:R1:W-:Y:S01]  /*14c0*/  UTMACCTL.IV [UR32] ;  /* 0x00000000200079b9 */ /* 0x0003e20008000000 */
[----:B------:R-:W-:Y:S01]  /*14d0*/  NOP ;  /* 0x0000000000007918 */ /* 0x000fe20000000000 */
.L_x_46:
[----:B------:R-:W-:Y:S05]  /*14e0*/  @P0 BRA `(.L_x_47) ;  /* 0x00000000000c0947 */ /* 0x000fea0003800000 */
[----:B------:R0:W-:Y:S01]  /*14f0*/  UTMACMDFLUSH ;  /* 0x00000000000079b7 */ /* 0x0001e20000000000 */
[----:B------:R-:W-:Y:S05]  /*1500*/  @P0 BRA `(.L_x_47) ;  /* 0x0000000000040947 */ /* 0x000fea0003800000 */
[----:B------:R-:W-:-:S04]  /*1510*/  DEPBAR.LE SB0, 0x0 ;  /* 0x000080000000791a */ /* 0x000fc80000000000 */
.L_x_47:
[----:B------:R-:W-:Y:S05]  /*1520*/  WARPSYNC.ALL ;  /* 0x0000000000007948 */ /* 0x000fea0003800000 */
[----:B--2---:R-:W-:Y:S01]  /*1530*/  BAR.SYNC.DEFER_BLOCKING 0x0 ;  /* 0x0000000000007b1d */ /* 0x004fe20000010000 */
[----:B------:R-:W-:Y:S01]  /*1540*/  USHF.L.U32 UR15, UR29, 0x7, URZ ;  /* 0x000000071d0f7899 */ /* 0x000fe2000800063f */
[----:B------:R-:W-:Y:S01]  /*1550*/  IMAD.MOV.U32 R65, RZ, RZ, RZ ;  /* 0x000000ffff417224 */ /* 0x000fe200078e00ff */
[----:B------:R-:W-:Y:S01]  /*1560*/  USHF.L.U32 UR19, UR34, 0x7, URZ ;  /* 0x0000000722137899 */ /* 0x000fe2000800063f */
[----:B------:R-:W-:Y:S02]  /*1570*/  CS2R R66, SRZ ;  /* 0x0000000000427805 */ /* 0x000fe4000001ff00 */
[----:B------:R-:W-:Y:S01]  /*1580*/  CS2R R68, SRZ ;  /* 0x0000000000447805 */ /* 0x000fe2000001ff00 */
[----:B------:R-:W-:Y:S01]  /*1590*/  VOTEU.ALL UP0, P2 ;  /* 0x00000000003f7886 */ /* 0x000fe20001000000 */
[----:B------:R-:W-:Y:S01]  /*15a0*/  UMOV UR6, 0x1 ;  /* 0x0000000100067882 */ /* 0x000fe20000000000 */
[----:B------:R-:W-:Y:S01]  /*15b0*/  VOTEU.ALL UP1, P2 ;  /* 0x00000000003f7886 */ /* 0x000fe20001020000 */
[----:B------:R-:W-:Y:S01]  /*15c0*/  VOTEU.ALL UP2, P2 ;  /* 0x00000000003f7886 */ /* 0x000fe20001040000 */
[----:B------:R-:W-:Y:S01]  /*15d0*/  CS2R R70, SRZ ;  /* 0x0000000000467805 */ /* 0x000fe2000001ff00 */
[----:B------:R-:W-:-:S04]  /*15e0*/  @!UP0 UIADD3 UR8, -UR6, 0x100000, URZ ;  /* 0x0010000006088890 */ /* 0x000fc8000fffe13f */
[----:B------:R-:W-:Y:S02]  /*15f0*/  @!UP0 USHF.L.U32 UR9, UR8, 0xb, URZ ;  /* 0x0000000b08098899 */ /* 0x000fe4000800063f */
[----:B------:R-:W-:Y:S01]  /*1600*/  @!UP0 USHF.L.U32 UR8, UR8, 0x1, URZ ;  /* 0x0000000108088899 */ /* 0x000fe2000800063f */
        /* <DEDUP_REMOVED lines=9> */
[----:B------:R-:W-:Y:S01]  /*16a0*/  VOTEU.ALL UP0, P2 ;  /* 0x00000000003f7886 */ /* 0x000fe20001000000 */
[----:B------:R-:W-:Y:S02]  /*16b0*/  CS2R R78, SRZ ;  /* 0x00000000004e7805 */ /* 0x000fe4000001ff00 */
[----:B------:R-:W-:Y:S02]  /*16c0*/  CS2R R80, SRZ ;  /* 0x0000000000507805 */ /* 0x000fe4000001ff00 */
[----:B------:R-:W-:Y:S02]  /*16d0*/  CS2R R82, SRZ ;  /* 0x0000000000527805 */ /* 0x000fe4000001ff00 */
[----:B------:R-:W-:-:S02]  /*16e0*/  CS2R R84, SRZ ;  /* 0x0000000000547805 */ /* 0x000fc4000001ff00 */
[----:B------:R-:W-:Y:S01]  /*16f0*/  CS2R R86, SRZ ;  /* 0x0000000000567805 */ /* 0x000fe2000001ff00 */
[----:B------:R-:W2:Y:S02]  /*1700*/  FENCE.VIEW.ASYNC.S ;  /* 0x00000000000073c6 */ /* 0x000ea40000000000 */
[----:B--2---:R2:W4:Y:S02]  /*1710*/  @!UP0 SYNCS.EXCH.64 URZ, [UR20+0xc000], UR8 ;  /* 0x00c00008143f85b2 */ /* 0x0045240008000100 */
[----:B----4-:R-:W-:Y:S06]  /*1720*/  BAR.SYNC.DEFER_BLOCKING 0x0 ;  /* 0x0000000000007b1d */ /* 0x010fec0000010000 */
[----:B------:R2:W4:Y:S02]  /*1730*/  @!UP1 SYNCS.EXCH.64 URZ, [UR20+0xc008], UR10 ;  /* 0x00c0080a143f95b2 */ /* 0x0005240008000100 */
[----:B----4-:R-:W-:Y:S06]  /*1740*/  BAR.SYNC.DEFER_BLOCKING 0x0 ;  /* 0x0000000000007b1d */ /* 0x010fec0000010000 */
[----:B------:R2:W4:Y:S01]  /*1750*/  @!UP2 SYNCS.EXCH.64 URZ, [UR20+0xc010], UR6 ;  /* 0x00c01006143fa5b2 */ /* 0x0005220008000100 */
[----:B------:R-:W-:Y:S05]  /*1760*/  @!P1 BRA `(.L_x_48) ;  /* 0x0000000800089947 */ /* 0x000fea0003800000 */
        /* <DEDUP_REMOVED lines=63> */
[----:B------:R-:W-:Y:S01]  /*1b60*/  CS2R R86, SRZ ;  /* 0x0000000000567805 */ /* 0x000fe2000001ff00 */
[----:B------:R-:W-:Y:S01]  /*1b70*/  UMOV UR5, URZ ;  /* 0x0000003f00057c82 */ /* 0x000fe20008000000 */
[----:B------:R-:W-:-:S05]  /*1b80*/  UMOV UR14, URZ ;  /* 0x0000003f000e7c82 */ /* 0x000fca0008000000 */
.L_x_50:
[----:B----4-:R-:W-:Y:S01]  /*1b90*/  BAR.SYNC.DEFER_BLOCKING 0x0 ;  /* 0x0000000000007b1d */ /* 0x010fe20000010000 */
[----:B------:R-:W-:Y:S01]  /*1ba0*/  ULEA UR22, UR5, UR20, 0x3 ;  /* 0x0000001405167291 */ /* 0x000fe2000f8e183f */
[----:B-1----:R-:W-:Y:S01]  /*1bb0*/  @!P2 IMAD.MOV.U32 R3, RZ, RZ, 0x4000 ;  /* 0x00004000ff03a424 */ /* 0x002fe200078e00ff */
[----:B------:R-:W-:Y:S01]  /*1bc0*/  ELECT P0, URZ, PT ;  /* 0x00000000003f782f */ /* 0x000fe20003800000 */
[----:B-----5:R-:W-:Y:S01]  /*1bd0*/  IMAD.U32 R2, RZ, RZ, UR4 ;  /* 0x00000004ff027e24 */ /* 0x020fe2000f8e00ff */
[----:B------:R-:W-:Y:S02]  /*1be0*/  ULEA UR12, UR5, UR20, 0xd ;  /* 0x00000014050c7291 */ /* 0x000fe4000f8e683f */
[C---:B------:R-:W-:Y:S02]  /*1bf0*/  ISETP.LT.U32.AND P0, PT, R7.reuse, 0x20, P0 ;  /* 0x000000200700780c */ /* 0x040fe40000701070 */
[----:B------:R-:W-:Y:S02]  /*1c00*/  ELECT P1, URZ, PT ;  /* 0x00000000003f782f */ /* 0x000fe40003820000 */
[----:B------:R-:W-:Y:S01]  /*1c10*/  SHF.L.U32 R2, R2, 0x1f, RZ ;  /* 0x0000001f02027819 */ /* 0x000fe200000006ff */
[----:B------:R-:W-:Y:S01]  /*1c20*/  UIADD3 UR16, UR12, 0x6000, URZ ;  /* 0x000060000c107890 */ /* 0x000fe2000fffe03f */
[----:B------:R-:W-:Y:S01]  /*1c30*/  ISETP.LT.U32.AND P1, PT, R7, 0x20, P1 ;  /* 0x000000200700780c */ /* 0x000fe20000f21070 */
[----:B------:R-:W-:Y:S01]  /*1c40*/  UMOV UR18, UR14 ;  /* 0x0000000e00127c82 */ /* 0x000fe20008000000 */
[----:B------:R-:W-:-:S02]  /*1c50*/  USHF.R.U32.HI UR21, URZ, 0x4, UR12 ;  /* 0x000000043f157899 */ /* 0x000fc4000801160c */
[----:B--2---:R-:W-:Y:S02]  /*1c60*/  USHF.R.U32.HI UR10, URZ, 0x4, UR16 ;  /* 0x000000043f0a7899 */ /* 0x004fe40008011610 */
[----:B------:R-:W-:Y:S01]  /*1c70*/  USGXT.U32 UR21, UR21, 0xe ;  /* 0x0000000e1515789a */ /* 0x000fe20008000000 */
[----:B------:R-:W-:Y:S01]  /*1c80*/  VOTEU.ANY UP0, P0 ;  /* 0x00000000003f7886 */ /* 0x000fe20000000100 */
[----:B------:R-:W-:Y:S01]  /*1c90*/  VOTEU.ANY UP2, P0 ;  /* 0x00000000003f7886 */ /* 0x000fe20000040100 */
[----:B------:R-:W-:Y:S01]  /*1ca0*/  USGXT.U32 UR10, UR10, 0xe ;  /* 0x0000000e0a0a789a */ /* 0x000fe20008000000 */
[----:B------:R1:W-:Y:S01]  /*1cb0*/  @!P2 SYNCS.ARRIVE.TRANS64 RZ, [UR22+0xc000], R3 ;  /* 0x00c00003ffffa9a7 */ /* 0x0003e20008000016 */
[----:B------:R2:W-:Y:S06]  /*1cc0*/  MEMBAR.ALL.CTA ;  /* 0x0000000000007992 */ /* 0x0005ec0000008000 */
[----:B--2---:R-:W2:Y:S01]  /*1cd0*/  FENCE.VIEW.ASYNC.S ;  /* 0x00000000000073c6 */ /* 0x004ea20000000000 */
[----:B------:R-:W-:Y:S01]  /*1ce0*/  @UP0 UIADD3 UR13, UR22, 0xc000, URZ ;  /* 0x0000c000160d0890 */ /* 0x000fe2000fffe03f */
[----:B------:R-:W-:Y:S01]  /*1cf0*/  @UP0 UMOV UR6, UR28 ;  /* 0x0000001c00060c82 */ /* 0x000fe20008000000 */
[----:B------:R-:W-:Y:S01]  /*1d00*/  @UP0 UMOV UR7, UR23 ;  /* 0x0000001700070c82 */ /* 0x000fe20008000000 */
[----:B--2---:R-:W-:Y:S01]  /*1d10*/  VOTEU.ANY UP1, P1 ;  /* 0x00000000003f7886 */ /* 0x004fe20000820100 */
[----:B------:R-:W-:Y:S01]  /*1d20*/  VOTEU.ANY UP3, P1 ;  /* 0x00000000003f7886 */ /* 0x000fe20000860100 */
[----:B------:R-:W-:Y:S01]  /*1d30*/  UMOV UR8, UR21 ;  /* 0x0000001500087c82 */ /* 0x000fe20008000000 */
[----:B------:R-:W-:Y:S01]  /*1d40*/  UMOV UR9, 0x80000020 ;  /* 0x8000002000097882 */ /* 0x000fe20000000000 */
[----:B------:R-:W-:Y:S01]  /*1d50*/  UMOV UR11, 0x80000020 ;  /* 0x80000020000b7882 */ /* 0x000fe20000000000 */
[----:B------:R-:W-:Y:S01]  /*1d60*/  @UP1 UIADD3 UR17, UR22, 0xc000, URZ ;  /* 0x0000c00016111890 */ /* 0x000fe2000fffe03f */
[----:B------:R-:W-:Y:S01]  /*1d70*/  @UP1 UMOV UR24, UR30 ;  /* 0x0000001e00181c82 */ /* 0x000fe20008000000 */
[----:B------:R-:W-:Y:S01]  /*1d80*/  @UP1 UMOV UR25, UR31 ;  /* 0x0000001f00191c82 */ /* 0x000fe20008000000 */
[----:B------:R-:W-:Y:S06]  /*1d90*/  BAR.SYNC.DEFER_BLOCKING 0x0 ;  /* 0x0000000000007b1d */ /* 0x000fec0000010000 */
[----:B------:R1:W-:Y:S02]  /*1da0*/  @UP2 UTMALDG.2D [UR12], [UR6] ;  /* 0x0000000c060025b4 */ /* 0x0003e40008008000 */
[----:B------:R-:W-:Y:S06]  /*1db0*/  BAR.SYNC.DEFER_BLOCKING 0x0 ;  /* 0x0000000000007b1d */ /* 0x000fec0000010000 */
[----:B------:R1:W-:Y:S02]  /*1dc0*/  @UP3 UTMALDG.2D [UR16], [UR24] ;  /* 0x00000010180035b4 */ /* 0x0003e40008008000 */
[----:B------:R-:W-:Y:S06]  /*1dd0*/  BAR.SYNC.DEFER_BLOCKING 0x0 ;  /* 0x0000000000007b1d */ /* 0x000fec0000010000 */
[----:B------:R-:W2:Y:S02]  /*1de0*/  SYNCS.PHASECHK.TRANS64.TRYWAIT P0, [UR22+0xc000], R2 ;  /* 0x00c00002ff0075a7 */ /* 0x000ea40008000156 */
[----:B-12---:R-:W-:Y:S05]  /*1df0*/  @!P0 BRA `(.L_x_49) ;  /* 0x0000000800fc8947 */ /* 0x006fea0003800000 */
.L_x_51:
[----:B------:R-:W-:Y:S02]  /*1e00*/  WARPGROUP.DEPBAR.LE gsb0, 0x0 ;  /* 0x00008000000079c5 */ /* 0x000fe40000010000 */
[----:B------:R-:W-:Y:S01]  /*1e10*/  WARPGROUP.ARRIVE ;  /* 0x00000000000079c5 */ /* 0x000fe20000000000 */
[----:B------:R-:W-:Y:S01]  /*1e20*/  UIADD3 UR24, UP0, UR21, 0x2, URZ ;  /* 0x0000000215187890 */ /* 0x000fe2000ff1e03f */
[----:B------:R-:W1:Y:S01]  /*1e30*/  LDC R2, c[0x0][0x230] ;  /* 0x00008c00ff027b82 */ /* 0x000e620000000800 */
[----:B------:R-:W-:Y:S01]  /*1e40*/  UMOV UR26, 0xfffffffe ;  /* 0xfffffffe001a7882 */ /* 0x000fe20000000000 */
[----:B------:R-:W-:Y:S01]  /*1e50*/  UMOV UR27, 0x7fffffdf ;  /* 0x7fffffdf001b7882 */ /* 0x000fe20000000000 */
[----:B------:R-:W-:Y:S01]  /*1e60*/  UMOV UR6, UR10 ;  /* 0x0000000a00067c82 */ /* 0x000fe20008000000 */
[----:B------:R-:W-:Y:S01]  /*1e70*/  QGMMA.64x128x32.F32.E4M3.E4M3 R88, gdesc[UR8], R88 ;  /* 0x01e00000085879f3 */ /* 0x000fe20008700858 */
[----:B------:R-:W-:Y:S01]  /*1e80*/  UMOV UR8, URZ ;  /* 0x0000003f00087c82 */ /* 0x000fe20008000000 */
[----:B------:R-:W-:Y:S01]  /*1e90*/  UMOV UR7, URZ ;  /* 0x0000003f00077c82 */ /* 0x000fe20008000000 */
[----:B------:R-:W-:-:S02]  /*1ea0*/  UIADD3.X UR25, UR8, -0x7fffffe0, URZ, UP0, !UPT ;  /* 0x8000002008197890 */ /* 0x000fc400087fe43f */
[----:B------:R-:W-:Y:S02]  /*1eb0*/  UIADD3.64 UR26, UR6, -UR26, URZ ;  /* 0x8000001a061a7297 */ /* 0x000fe4000fffe03f */
[----:B------:R-:W-:Y:S02]  /*1ec0*/  UIADD3.64 UR8, UR24, 0xfe, URZ ;  /* 0x000000fe18087897 */ /* 0x000fe4000fffe03f */
[----:B------:R-:W-:Y:S02]  /*1ed0*/  UIADD3 UR14, UR14, 0x40, URZ ;  /* 0x000000400e0e7890 */ /* 0x000fe4000fffe03f */
[----:B------:R-:W-:-:S04]  /*1ee0*/  UIADD3 UR5, UR5, 0x1, URZ ;  /* 0x0000000105057890 */ /* 0x000fc8000fffe03f */
[----:B------:R-:W-:-:S04]  /*1ef0*/  UISETP.NE.U32.AND UP0, UPT, UR5, 0x3, UPT ;  /* 0x000000030500788c */ /* 0x000fc8000bf05070 */
[----:B------:R-:W-:Y:S01]  /*1f00*/  USEL UR6, URZ, 0x1, UP0 ;  /* 0x000000013f067887 */ /* 0x000fe20008000000 */
[----:B-1----:R-:W-:Y:S01]  /*1f10*/  ISETP.LE.AND P0, PT, R2, UR14, PT ;  /* 0x0000000e02007c0c */ /* 0x002fe2000bf03270 */
[----:B------:R-:W-:Y:S02]  /*1f20*/  USEL UR5, UR5, URZ, UP0 ;  /* 0x0000003f05057287 */ /* 0x000fe40008000000 */
[----:B------:R-:W-:Y:S01]  /*1f30*/  ULOP3.LUT UR4, UR4, UR6, URZ, 0x3c, !UPT ;  /* 0x0000000604047292 */ /* 0x000fe2000f8e3c3f */
[----:B------:R-:W-:Y:S01]  /*1f40*/  QGMMA.64x128x32.F32.E4M3.E4M3 R88, gdesc[UR24], R88 ;  /* 0x01e00000185879f3 */ /* 0x000fe20008700858 */
[----:B------:R-:W-:-:S11]  /*1f50*/  UIADD3.64 UR24, UR24, 0x100, URZ ;  /* 0x0000010018187897 */ /* 0x000fd6000fffe03f */
[----:B------:R-:W-:-:S12]  /*1f60*/  QGMMA.64x128x32.F32.E4M3.E4M3 R24, gdesc[UR8], R24 ;  /* 0x01e00000081879f3 */ /* 0x000fd80008700818 */
[----:B------:R-:W-:Y:S01]  /*1f70*/  QGMMA.64x128x32.F32.E4M3.E4M3 R24, gdesc[UR24], R24, gsb0 ;  /* 0x01e00000181879f3 */ /* 0x000fe20008000818 */
[----:B------:R-:W-:Y:S05]  /*1f80*/  @!P0 BRA `(.L_x_50) ;  /* 0xfffffffc00008947 */ /* 0x000fea000383ffff */
.L_x_48:
[----:B------:R-:W-:Y:S02]  /*1f90*/  WARPGROUP.DEPBAR.LE gsb0, 0x0 ;  /* 0x00008000000079c5 */ /* 0x000fe40000010000 */
[----:B----4-:R-:W-:Y:S01]  /*1fa0*/  BAR.SYNC.DEFER_BLOCKING 0x0 ;  /* 0x0000000000007b1d */ /* 0x010fe20000010000 */
[C---:B-1---5:R-:W-:Y:S01]  /*1fb0*/  IMAD.SHL.U32 R2, R0.reuse, 0x40, RZ ;  /* 0x0000004000027824 */ /* 0x062fe200078e00ff */
[C---:B------:R-:W-:Y:S01]  /*1fc0*/  LOP3.LUT R3, R0.reuse, 0x1c, RZ, 0xc0, !PT ;  /* 0x0000001c00037812 */ /* 0x040fe200078ec0ff */
[----:B---3--:R-:W-:Y:S01]  /*1fd0*/  IMAD.SHL.U32 R4, R0, 0x2, RZ ;  /* 0x0000000200047824 */ /* 0x008fe200078e00ff */
[----:B------:R-:W-:Y:S02]  /*1fe0*/  ELECT P0, URZ, PT ;  /* 0x00000000003f782f */ /* 0x000fe40003800000 */
[----:B------:R-:W-:Y:S01]  /*1ff0*/  F2FP.SATFINITE.E4M3.F32.PACK_AB_MERGE_C R88, R89, R88, RZ ;  /* 0x000000585958723e */ /* 0x000fe200048070ff */
[----:B------:R-:W-:Y:S01]  /*2000*/  UMOV UR21, UR19 ;  /* 0x0000001300157c82 */ /* 0x000fe20008000000 */
[----:B------:R-:W-:Y:S01]  /*2010*/  LOP3.LUT R2, R2, 0x1800, RZ, 0xc0, !PT ;  /* 0x0000180002027812 */ /* 0x000fe200078ec0ff */
[----:B------:R-:W-:Y:S01]  /*2020*/  UMOV UR22, UR15 ;  /* 0x0000000f00167c82 */ /* 0x000fe20008000000 */
[----:B------:R-:W-:-:S02]  /*2030*/  LOP3.LUT R4, R4, 0x6, RZ, 0xc0, !PT ;  /* 0x0000000604047812 */ /* 0x000fc400078ec0ff */
[----:B------:R-:W-:Y:S01]  /*2040*/  F2FP.SATFINITE.E4M3.F32.PACK_AB_MERGE_C R90, R91, R90, RZ ;  /* 0x0000005a5b5a723e */ /* 0x000fe200048070ff */
[----:B------:R-:W-:Y:S01]  /*2050*/  IMAD R2, R3, 0x20, R2 ;  /* 0x0000002003027824 */ /* 0x000fe200078e0202 */
[----:B------:R-:W-:Y:S01]  /*2060*/  F2FP.SATFINITE.E4M3.F32.PACK_AB_MERGE_C R92, R93, R92, RZ ;  /* 0x0000005c5d5c723e */ /* 0x000fe200048070ff */
[----:B------:R-:W-:Y:S01]  /*2070*/  IMAD R3, R3, 0x4, R4 ;  /* 0x0000000403037824 */ /* 0x000fe200078e0204 */
[----:B------:R-:W-:Y:S02]  /*2080*/  F2FP.SATFINITE.E4M3.F32.PACK_AB_MERGE_C R94, R95, R94, RZ ;  /* 0x0000005e5f5e723e */ /* 0x000fe400048070ff */
[----:B------:R-:W-:Y:S01]  /*2090*/  F2FP.SATFINITE.E4M3.F32.PACK_AB_MERGE_C R24, R25, R24, RZ ;  /* 0x000000181918723e */ /* 0x000fe200048070ff */
[----:B------:R-:W-:Y:S01]  /*20a0*/  IMAD.IADD R3, R2, 0x1, R3 ;  /* 0x0000000102037824 */ /* 0x000fe200078e0203 */
[----:B------:R-:W-:Y:S02]  /*20b0*/  F2FP.SATFINITE.E4M3.F32.PACK_AB_MERGE_C R26, R27, R26, RZ ;  /* 0x0000001a1b1a723e */ /* 0x000fe400048070ff */
[----:B------:R-:W-:-:S02]  /*20c0*/  F2FP.SATFINITE.E4M3.F32.PACK_AB_MERGE_C R28, R29, R28, RZ ;  /* 0x0000001c1d1c723e */ /* 0x000fc400048070ff */
[----:B------:R-:W-:Y:S01]  /*20d0*/  F2FP.SATFINITE.E4M3.F32.PACK_AB_MERGE_C R30, R31, R30, RZ ;  /* 0x0000001e1f1e723e */ /* 0x000fe200048070ff */
[----:B------:R-:W1:Y:S02]  /*20e0*/  @!P2 SYNCS.CCTL.IV [UR20+0xc000] ;  /* 0x00c00000ff00a9b1 */ /* 0x000e640008000014 */
[----:B-1----:R-:W-:Y:S01]  /*20f0*/  BAR.SYNC.DEFER_BLOCKING 0x0 ;  /* 0x0000000000007b1d */ /* 0x002fe20000010000 */
[----:B------:R-:W-:Y:S02]  /*2100*/  F2FP.SATFINITE.E4M3.F32.PACK_AB_MERGE_C R96, R97, R96, RZ ;  /* 0x000000606160723e */ /* 0x000fe400048070ff */
[----:B------:R-:W-:Y:S02]  /*2110*/  F2FP.SATFINITE.E4M3.F32.PACK_AB_MERGE_C R98, R99, R98, RZ ;  /* 0x000000626362723e */ /* 0x000fe400048070ff */
[----:B------:R-:W-:Y:S02]  /*2120*/  F2FP.SATFINITE.E4M3.F32.PACK_AB_MERGE_C R100, R101, R100, RZ ;  /* 0x000000646564723e */ /* 0x000fe400048070ff */
[----:B------:R-:W-:-:S02]  /*2130*/  F2FP.SATFINITE.E4M3.F32.PACK_AB_MERGE_C R102, R103, R102, RZ ;  /* 0x000000666766723e */ /* 0x000fc400048070ff */
[----:B------:R-:W-:Y:S02]  /*2140*/  F2FP.SATFINITE.E4M3.F32.PACK_AB_MERGE_C R32, R33, R32, RZ ;  /* 0x000000202120723e */ /* 0x000fe400048070ff */
[----:B------:R-:W-:Y:S02]  /*2150*/  F2FP.SATFINITE.E4M3.F32.PACK_AB_MERGE_C R34, R35, R34, RZ ;  /* 0x000000222322723e */ /* 0x000fe400048070ff */
[----:B------:R-:W-:Y:S02]  /*2160*/  F2FP.SATFINITE.E4M3.F32.PACK_AB_MERGE_C R36, R37, R36, RZ ;  /* 0x000000242524723e */ /* 0x000fe400048070ff */
[----:B------:R-:W-:Y:S02]  /*2170*/  F2FP.SATFINITE.E4M3.F32.PACK_AB_MERGE_C R38, R39, R38, RZ ;  /* 0x000000262726723e */ /* 0x000fe400048070ff */
[----:B------:R-:W-:Y:S02]  /*2180*/  ISETP.LT.U32.AND P0, PT, R7, 0x20, P0 ;  /* 0x000000200700780c */ /* 0x000fe40000701070 */
[----:B------:R-:W-:-:S02]  /*2190*/  LOP3.LUT R5, R3, 0x10, RZ, 0x3c, !PT ;  /* 0x0000001003057812 */ /* 0x000fc400078e3cff */
[----:B------:R-:W-:Y:S02]  /*21a0*/  F2FP.SATFINITE.E4M3.F32.PACK_AB_MERGE_C R104, R105, R104, RZ ;  /* 0x000000686968723e */ /* 0x000fe400048070ff */
[----:B------:R-:W-:Y:S01]  /*21b0*/  F2FP.SATFINITE.E4M3.F32.PACK_AB_MERGE_C R106, R107, R106, RZ ;  /* 0x0000006a6b6a723e */ /* 0x000fe200048070ff */
[----:B------:R-:W1:Y:S02]  /*21c0*/  @!P2 SYNCS.CCTL.IV [UR20+0xc008] ;  /* 0x00c00800ff00a9b1 */ /* 0x000e640008000014 */
[----:B-1----:R-:W-:Y:S01]  /*21d0*/  BAR.SYNC.DEFER_BLOCKING 0x0 ;  /* 0x0000000000007b1d */ /* 0x002fe20000010000 */
[----:B------:R-:W-:Y:S02]  /*21e0*/  F2FP.SATFINITE.E4M3.F32.PACK_AB_MERGE_C R108, R109, R108, RZ ;  /* 0x0000006c6d6c723e */ /* 0x000fe400048070ff */
[----:B------:R-:W-:Y:S02]  /*21f0*/  F2FP.SATFINITE.E4M3.F32.PACK_AB_MERGE_C R110, R111, R110, RZ ;  /* 0x0000006e6f6e723e */ /* 0x000fe400048070ff */
[----:B------:R-:W-:Y:S01]  /*2200*/  F2FP.SATFINITE.E4M3.F32.PACK_AB_MERGE_C R40, R41, R40, RZ ;  /* 0x000000282928723e */ /* 0x000fe200048070ff */
[----:B------:R-:W-:Y:S01]  /*2210*/  VOTEU.ANY UP0, P0 ;  /* 0x00000000003f7886 */ /* 0x000fe20000000100 */
[----:B------:R-:W-:Y:S01]  /*2220*/  F2FP.SATFINITE.E4M3.F32.PACK_AB_MERGE_C R42, R43, R42, RZ ;  /* 0x0000002a2b2a723e */ /* 0x000fe200048070ff */
[----:B------:R-:W-:Y:S01]  /*2230*/  VOTEU.ANY UP1, P0 ;  /* 0x00000000003f7886 */ /* 0x000fe20000020100 */
[----:B------:R-:W-:-:S02]  /*2240*/  F2FP.SATFINITE.E4M3.F32.PACK_AB_MERGE_C R44, R45, R44, RZ ;  /* 0x0000002c2d2c723e */ /* 0x000fc400048070ff */
[----:B------:R-:W-:Y:S01]  /*2250*/  F2FP.SATFINITE.E4M3.F32.PACK_AB_MERGE_C R46, R47, R46, RZ ;  /* 0x0000002e2f2e723e */ /* 0x000fe200048070ff */
[----:B--2---:R-:W-:Y:S01]  /*2260*/  @UP0 UMOV UR6, UR32 ;  /* 0x0000002000060c82 */ /* 0x004fe20008000000 */
[----:B------:R-:W-:Y:S01]  /*2270*/  LOP3.LUT R7, R3, 0x20, RZ, 0x3c, !PT ;  /* 0x0000002003077812 */ /* 0x000fe200078e3cff */
[----:B------:R-:W-:Y:S01]  /*2280*/  @UP0 UMOV UR7, UR33 ;  /* 0x0000002100070c82 */ /* 0x000fe20008000000 */
[----:B------:R-:W-:Y:S02]  /*2290*/  F2FP.SATFINITE.E4M3.F32.PACK_AB_MERGE_C R112, R113, R112, RZ ;  /* 0x000000707170723e */ /* 0x000fe400048070ff */
[----:B------:R-:W-:Y:S02]  /*22a0*/  F2FP.SATFINITE.E4M3.F32.PACK_AB_MERGE_C R114, R115, R114, RZ ;  /* 0x000000727372723e */ /* 0x000fe400048070ff */
[----:B------:R-:W-:Y:S02]  /*22b0*/  F2FP.SATFINITE.E4M3.F32.PACK_AB_MERGE_C R116, R117, R116, RZ ;  /* 0x000000747574723e */ /* 0x000fe400048070ff */
[----:B------:R-:W-:-:S02]  /*22c0*/  F2FP.SATFINITE.E4M3.F32.PACK_AB_MERGE_C R118, R119, R118, RZ ;  /* 0x000000767776723e */ /* 0x000fc400048070ff */
[----:B------:R-:W-:Y:S01]  /*22d0*/  F2FP.SATFINITE.E4M3.F32.PACK_AB_MERGE_C R48, R49, R48, RZ ;  /* 0x000000303130723e */ /* 0x000fe200048070ff */
[----:B------:R-:W1:Y:S01]  /*22e0*/  @!P2 SYNCS.CCTL.IV [UR20+0xc010] ;  /* 0x00c01000ff00a9b1 */ /* 0x000e620008000014 */
[----:B------:R-:W-:Y:S01]  /*22f0*/  F2FP.SATFINITE.E4M3.F32.PACK_AB_MERGE_C R50, R51, R50, RZ ;  /* 0x000000323332723e */ /* 0x000fe200048070ff */
[----:B-1----:R-:W-:Y:S01]  /*2300*/  STS.U16 [R3+UR20], R88 ;  /* 0x0000005803007988 */ /* 0x002fe20008000414 */
[----:B------:R-:W-:Y:S02]  /*2310*/  F2FP.SATFINITE.E4M3.F32.PACK_AB_MERGE_C R52, R53, R52, RZ ;  /* 0x000000343534723e */ /* 0x000fe400048070ff */
[----:B------:R-:W-:Y:S01]  /*2320*/  F2FP.SATFINITE.E4M3.F32.PACK_AB_MERGE_C R54, R55, R54, RZ ;  /* 0x000000363736723e */ /* 0x000fe200048070ff */
[----:B------:R-:W-:Y:S01]  /*2330*/  STS.U16 [R3+UR20+0x400], R90 ;  /* 0x0004005a03007988 */ /* 0x000fe20008000414 */
[----:B------:R-:W-:Y:S02]  /*2340*/  LOP3.LUT R9, R3, 0x30, RZ, 0x3c, !PT ;  /* 0x0000003003097812 */ /* 0x000fe400078e3cff */
[----:B------:R-:W-:Y:S01]  /*2350*/  F2FP.SATFINITE.E4M3.F32.PACK_AB_MERGE_C R120, R121, R120, RZ ;  /* 0x000000787978723e */ /* 0x000fe200048070ff */
[----:B------:R-:W-:Y:S01]  /*2360*/  STS.U16 [R3+UR20+0x8], R92 ;  /* 0x0000085c03007988 */ /* 0x000fe20008000414 */
[----:B------:R-:W-:-:S02]  /*2370*/  F2FP.SATFINITE.E4M3.F32.PACK_AB_MERGE_C R122, R123, R122, RZ ;  /* 0x0000007a7b7a723e */ /* 0x000fc400048070ff */
[----:B------:R-:W-:Y:S01]  /*2380*/  F2FP.SATFINITE.E4M3.F32.PACK_AB_MERGE_C R124, R125, R124, RZ ;  /* 0x0000007c7d7c723e */ /* 0x000fe200048070ff */
[----:B------:R-:W-:Y:S01]  /*2390*/  STS.U16 [R3+UR20+0x408], R94 ;  /* 0x0004085e03007988 */ /* 0x000fe20008000414 */
[----:B------:R-:W-:Y:S02]  /*23a0*/  F2FP.SATFINITE.E4M3.F32.PACK_AB_MERGE_C R126, R127, R126, RZ ;  /* 0x0000007e7f7e723e */ /* 0x000fe400048070ff */
[----:B------:R-:W-:Y:S01]  /*23b0*/  F2FP.SATFINITE.E4M3.F32.PACK_AB_MERGE_C R56, R57, R56, RZ ;  /* 0x000000383938723e */ /* 0x000fe200048070ff */
[----:B------:R-:W-:Y:S01]  /*23c0*/  STS.U16 [R3+UR20+0x2000], R24 ;  /* 0x0020001803007988 */ /* 0x000fe20008000414 */
[----:B------:R-:W-:Y:S02]  /*23d0*/  F2FP.SATFINITE.E4M3.F32.PACK_AB_MERGE_C R58, R59, R58, RZ ;  /* 0x0000003a3b3a723e */ /* 0x000fe400048070ff */
        /* <DEDUP_REMOVED lines=10> */
[----:B------:R-:W-:Y:S01]  /*2480*/  STS.U16 [R5+UR20], R96 ;  /* 0x0000006005007988 */ /* 0x000fe20008000414 */
        /* <DEDUP_REMOVED lines=20> */
[----:B------:R1:W-:Y:S01]  /*25d0*/  STS.U16 [R5+UR20+0x2408], R38 ;  /* 0x0024082605007988 */ /* 0x0003e20008000414 */
[----:B------:R-:W-:Y:S02]  /*25e0*/  F2FP.SATFINITE.E4M3.F32.PACK_AB_MERGE_C R150, R151, R150, RZ ;  /* 0x000000969796723e */ /* 0x000fe400048070ff */
[----:B------:R-:W-:Y:S01]  /*25f0*/  F2FP.SATFINITE.E4M3.F32.PACK_AB_MERGE_C R80, R81, R80, RZ ;  /* 0x000000505150723e */ /* 0x000fe200048070ff */
[----:B------:R-:W-:Y:S01]  /*2600*/  STS.U16 [R7+UR20], R104 ;  /* 0x0000006807007988 */ /* 0x000fe20008000414 */
[----:B------:R-:W-:Y:S02]  /*2610*/  F2FP.SATFINITE.E4M3.F32.PACK_AB_MERGE_C R82, R83, R82, RZ ;  /* 0x000000525352723e */ /* 0x000fe400048070ff */
[----:B------:R-:W-:Y:S01]  /*2620*/  F2FP.SATFINITE.E4M3.F32.PACK_AB_MERGE_C R84, R85, R84, RZ ;  /* 0x000000545554723e */ /* 0x000fe200048070ff */
[----:B------:R-:W-:Y:S01]  /*2630*/  STS.U16 [R7+UR20+0x400], R106 ;  /* 0x0004006a07007988 */ /* 0x000fe20008000414 */
[----:B------:R-:W-:-:S02]  /*2640*/  F2FP.SATFINITE.E4M3.F32.PACK_AB_MERGE_C R86, R87, R86, RZ ;  /* 0x000000565756723e */ /* 0x000fc400048070ff */
[C---:B-1----:R-:W-:Y:S01]  /*2650*/  LOP3.LUT R5, R3.reuse, 0x40, RZ, 0x3c, !PT ;  /* 0x0000004003057812 */ /* 0x042fe200078e3cff */
[----:B------:R-:W-:Y:S04]  /*2660*/  STS.U16 [R7+UR20+0x8], R108 ;  /* 0x0000086c07007988 */ /* 0x000fe80008000414 */
[----:B------:R-:W-:Y:S04]  /*2670*/  STS.U16 [R7+UR20+0x408], R110 ;  /* 0x0004086e07007988 */ /* 0x000fe80008000414 */
[----:B------:R-:W-:Y:S04]  /*2680*/  STS.U16 [R7+UR20+0x2000], R40 ;  /* 0x0020002807007988 */ /* 0x000fe80008000414 */
[----:B------:R-:W-:Y:S04]  /*2690*/  STS.U16 [R7+UR20+0x2400], R42 ;  /* 0x0024002a07007988 */ /* 0x000fe80008000414 */
[----:B------:R-:W-:Y:S04]  /*26a0*/  STS.U16 [R7+UR20+0x2008], R44 ;  /* 0x0020082c07007988 */ /* 0x000fe80008000414 */
[----:B------:R1:W-:Y:S04]  /*26b0*/  STS.U16 [R7+UR20+0x2408], R46 ;  /* 0x0024082e07007988 */ /* 0x0003e80008000414 */
[----:B------:R-:W-:Y:S04]  /*26c0*/  STS.U16 [R9+UR20], R112 ;  /* 0x0000007009007988 */ /* 0x000fe80008000414 */
[----:B------:R-:W-:Y:S01]  /*26d0*/  STS.U16 [R9+UR20+0x400], R114 ;  /* 0x0004007209007988 */ /* 0x000fe20008000414 */
[----:B-1----:R-:W-:-:S03]  /*26e0*/  LOP3.LUT R7, R3, 0x50, RZ, 0x3c, !PT ;  /* 0x0000005003077812 */ /* 0x002fc600078e3cff */
        /* <DEDUP_REMOVED lines=8> */
[----:B-1----:R-:W-:-:S02]  /*2770*/  LOP3.LUT R9, R3, 0x60, RZ, 0x3c, !PT ;  /* 0x0000006003097812 */ /* 0x002fc400078e3cff */
[----:B------:R-:W-:Y:S01]  /*2780*/  LOP3.LUT R3, R3, 0x70, RZ, 0x3c, !PT ;  /* 0x0000007003037812 */ /* 0x000fe200078e3cff */
[----:B------:R-:W-:Y:S04]  /*2790*/  STS.U16 [R5+UR20+0x8], R124 ;  /* 0x0000087c05007988 */ /* 0x000fe80008000414 */
[----:B------:R-:W-:Y:S04]  /*27a0*/  STS.U16 [R5+UR20+0x408], R126 ;  /* 0x0004087e05007988 */ /* 0x000fe80008000414 */
[----:B------:R-:W-:Y:S04]  /*27b0*/  STS.U16 [R5+UR20+0x2000], R56 ;  /* 0x0020003805007988 */ /* 0x000fe80008000414 */
[----:B------:R-:W-:Y:S04]  /*27c0*/  STS.U16 [R5+UR20+0x2400], R58 ;  /* 0x0024003a05007988 */ /* 0x000fe80008000414 */
[----:B------:R-:W-:Y:S04]  /*27d0*/  STS.U16 [R5+UR20+0x2008], R60 ;  /* 0x0020083c05007988 */ /* 0x000fe80008000414 */
[----:B------:R-:W-:Y:S04]  /*27e0*/  STS.U16 [R5+UR20+0x2408], R62 ;  /* 0x0024083e05007988 */ /* 0x000fe80008000414 */
[----:B------:R-:W-:Y:S04]  /*27f0*/  STS.U16 [R7+UR20], R128 ;  /* 0x0000008007007988 */ /* 0x000fe80008000414 */
[----:B------:R-:W-:Y:S04]  /*2800*/  STS.U16 [R7+UR20+0x400], R130 ;  /* 0x0004008207007988 */ /* 0x000fe80008000414 */
        /* <DEDUP_REMOVED lines=21> */
[----:B------:R-:W-:Y:S01]  /*2960*/  STS.U16 [R3+UR20+0x2408], R86 ;  /* 0x0024085603007988 */ /* 0x000fe20008000414 */
[----:B------:R1:W-:Y:S06]  /*2970*/  MEMBAR.ALL.CTA ;  /* 0x0000000000007992 */ /* 0x0003ec0000008000 */
[----:B-1----:R-:W1:Y:S02]  /*2980*/  FENCE.VIEW.ASYNC.S ;  /* 0x00000000000073c6 */ /* 0x002e640000000000 */
[----:B-1----:R-:W-:Y:S06]  /*2990*/  BAR.SYNC.DEFER_BLOCKING 0x0 ;  /* 0x0000000000007b1d */ /* 0x002fec0000010000 */
[----:B------:R1:W-:Y:S01]  /*29a0*/  @UP1 UTMASTG.2D [UR20], [UR6] ;  /* 0x00000014060013b5 */ /* 0x0003e20008008000 */
[----:B------:R0:W-:Y:S01]  /*29b0*/  UTMACMDFLUSH ;  /* 0x00000000000079b7 */ /* 0x0001e20000000000 */
[----:B------:R-:W-:-:S04]  /*29c0*/  DEPBAR.LE SB0, 0x0 ;  /* 0x000080000000791a */ /* 0x000fc80000000000 */
[----:B------:R-:W-:Y:S06]  /*29d0*/  BAR.SYNC.DEFER_BLOCKING 0x0 ;  /* 0x0000000000007b1d */ /* 0x000fec0000010000 */
[----:B-1----:R-:W-:Y:S05]  /*29e0*/  EXIT ;  /* 0x000000000000794d */ /* 0x002fea0003800000 */
.L_x_49:
[----:B------:R-:W1:Y:S02]  /*29f0*/  SYNCS.PHASECHK.TRANS64.TRYWAIT P0, [UR22+0xc000], R2 ;  /* 0x00c00002ff0075a7 */ /* 0x000e640008000156 */
[----:B-1----:R-:W-:Y:S05]  /*2a00*/  @!P0 BRA `(.L_x_49) ;  /* 0xfffffffc00f88947 */ /* 0x002fea000383ffff */
[----:B------:R-:W-:Y:S05]  /*2a10*/  BRA `(.L_x_51) ;  /* 0xfffffff000f87947 */ /* 0x000fea000383ffff */
.L_x_52:
[----:B------:R-:W-:-:S00]  /*2a20*/  BRA `(.L_x_52) ;  /* 0xfffffffc00fc7947 */ /* 0x000fc0000383ffff */
[----:B------:R-:W-:-:S00]  /*2a30*/  NOP ;  /* 0x0000000000007918 */ /* 0x000fc00000000000 */
        /* <DEDUP_REMOVED lines=12> */
.L_x_53:


//--------------------- .nv.shared.gluon_wgmma    --------------------------
	.section	.nv.shared.gluon_wgmma,"aw",@nobits
	.sectionflags	@""
	.align	16
	.zero		1024


//--------------------- .nv.shared.reserved.0     --------------------------
	.section	.nv.shared.reserved.0,"aw",@nobits
	.weak		__nv_reservedSMEM_offset_0_alias
	.size		__nv_reservedSMEM_offset_0_alias, 0, 0
	.other		__nv_reservedSMEM_offset_0_alias,@"STO_CUDA_RESERVED_SHARED STV_DEFAULT"
__nv_reservedSMEM_offset_0_alias:
	.zero		0


//--------------------- .nv.constant0.gluon_wgmma --------------------------
	.section	.nv.constant0.gluon_wgmma,"a",@progbits
	.sectionflags	@""
	.align	4
.nv.constant0.gluon_wgmma:
	.zero		608


//--------------------- SYMBOLS --------------------------

	.type		.nv.reservedSmem.offset0,@object
	.size		.nv.reservedSmem.offset0,0x4
